def matmul_kernel(
    a_ptr,
    b_ptr,
    c_ptr,
    M,
    N,
    K,
    stride_am,
    stride_ak,
    stride_bk,
    stride_bn,
    stride_cm,
    stride_cn,
    BLOCK_M: tl.constexpr,
    BLOCK_N: tl.constexpr,
    BLOCK_K: tl.constexpr,
    GROUP_M: tl.constexpr,
):
    pid = tl.program_id(axis=0)
    num_pid_m = tl.cdiv(M, BLOCK_M)
    num_pid_n = tl.cdiv(N, BLOCK_N)
    num_pid_in_group = GROUP_M * num_pid_n
    group_id = pid // num_pid_in_group
    first_pid_m = group_id * GROUP_M
    group_size_m = min(num_pid_m - first_pid_m, GROUP_M)
    pid_m = first_pid_m + ((pid % num_pid_in_group) % group_size_m)
    pid_n = (pid % num_pid_in_group) // group_size_m

    offs_am = (pid_m * BLOCK_M + tl.arange(0, BLOCK_M)) % M
    offs_bn = (pid_n * BLOCK_N + tl.arange(0, BLOCK_N)) % N
    offs_k = tl.arange(0, BLOCK_K)
    a_ptrs = a_ptr + offs_am[:, None] * stride_am + offs_k[None, :] * stride_ak
    b_ptrs = b_ptr + offs_k[:, None] * stride_bk + offs_bn[None, :] * stride_bn

    acc = tl.zeros((BLOCK_M, BLOCK_N), dtype=tl.float32)
    for kk in range(0, tl.cdiv(K, BLOCK_K)):
        a = tl.load(a_ptrs, mask=offs_k[None, :] < K - kk * BLOCK_K, other=0.0)
        b = tl.load(b_ptrs, mask=offs_k[:, None] < K - kk * BLOCK_K, other=0.0)
        acc = tl.dot(a, b, acc)
        a_ptrs += BLOCK_K * stride_ak
        b_ptrs += BLOCK_K * stride_bk

    c = acc.to(c_ptr.dtype.element_ty)
    offs_cm = pid_m * BLOCK_M + tl.arange(0, BLOCK_M)
    offs_cn = pid_n * BLOCK_N + tl.arange(0, BLOCK_N)
    c_ptrs = c_ptr + offs_cm[:, None] * stride_cm + offs_cn[None, :] * stride_cn
    mask = (offs_cm[:, None] < M) & (offs_cn[None, :] < N)
    tl.store(c_ptrs, c, mask=mask)

# config = {"BLOCK_K": 64, "BLOCK_M": 256, "BLOCK_N": 32, "GROUP_M": 8, "arch": "sm_90", "dtype": "fp8e4m3", "num_ctas": 1, "num_stages": 3, "num_warps": 4}
# arch = sm_90


// ===== COMPILED SASS (sm_90a) =====

	.target	sm_90a

	.elftype	@"ET_EXEC"


//--------------------- .note.nv.tkinfo           --------------------------
	.section	.note.nv.tkinfo,"",@"SHT_NOTE"
	.sectionflags	@"SHF_NOTE_NV_TKINFO"
	.tkinfo
        /*0018*/ 	.word	0x00000002
        /*0030*/ 	.string	""
        /*0030*/ 	.string	"ptxas"
        /*0030*/ 	.string	"Cuda compilation tools, release 13.0, V13.0.88"
        /*0030*/ 	.string	"Build cuda_13.0.r13.0/compiler.36424714_0"
        /*0030*/ 	.string	"-v  -suppress-debug-info  -lineinfo  -arch sm_90a "



//--------------------- .note.nv.cuinfo           --------------------------
	.section	.note.nv.cuinfo,"",@"SHT_NOTE"
	.sectionflags	@"SHF_NOTE_NV_CUINFO"
        /*0018*/ 	.short	0x0002
        /*001a*/ 	.short	0x005a
        /*001c*/ 	.short	0x0082
	.zero		2


//--------------------- .nv.info                  --------------------------
	.section	.nv.info,"",@"SHT_CUDA_INFO"
	.align	4


	//----- nvinfo : EIATTR_REGCOUNT
	.align		4
        /*0000*/ 	.byte	0x04, 0x2f
        /*0002*/ 	.short	(.L_1 - .L_0)
	.align		4
.L_0:
        /*0004*/ 	.word	index@(matmul_kernel)
        /*0008*/ 	.word	0x000000ff


	//----- nvinfo : EIATTR_FRAME_SIZE
	.align		4
.L_1:
        /*000c*/ 	.byte	0x04, 0x11
        /*000e*/ 	.short	(.L_3 - .L_2)
	.align		4
.L_2:
        /*0010*/ 	.word	index@(matmul_kernel)
        /*0014*/ 	.word	0x000003c0


	//----- nvinfo : EIATTR_MIN_STACK_SIZE
	.align		4
.L_3:
        /*0018*/ 	.byte	0x04, 0x12
        /*001a*/ 	.short	(.L_5 - .L_4)
	.align		4
.L_4:
        /*001c*/ 	.word	index@(matmul_kernel)
        /*0020*/ 	.word	0x000003c0
.L_5:


//--------------------- .nv.compat                --------------------------
	.section	.nv.compat,"",@"SHT_CUDA_COMPAT_INFO"
	.align	4
        /*0000*/ 	.byte	0x02, 0x09, 0x01, 0x00, 0x02, 0x02, 0x04, 0x00, 0x02, 0x05, 0x05, 0x00, 0x03, 0x07, 0x01, 0x01
        /*0010*/ 	.byte	0x02, 0x03, 0x00, 0x00, 0x02, 0x06, 0x01, 0x00, 0x04, 0x0b, 0x08, 0x00, 0x00, 0x00, 0x00, 0x00
        /*0020*/ 	.byte	0x00, 0x00, 0x00, 0x00


//--------------------- .nv.info.matmul_kernel    --------------------------
	.section	.nv.info.matmul_kernel,"",@"SHT_CUDA_INFO"
	.sectionflags	@""
	.align	4


	//----- nvinfo : EIATTR_CUDA_API_VERSION
	.align		4
        /*0000*/ 	.byte	0x04, 0x37
        /*0002*/ 	.short	(.L_7 - .L_6)
.L_6:
        /*0004*/ 	.word	0x00000082


	//----- nvinfo : EIATTR_KPARAM_INFO
	.align		4
.L_7:
        /*0008*/ 	.byte	0x04, 0x17
        /*000a*/ 	.short	(.L_9 - .L_8)
.L_8:
        /*000c*/ 	.word	0x00000000
        /*0010*/ 	.short	0x000d
        /*0012*/ 	.short	0x0048
        /*0014*/ 	.byte	0x00, 0xf4, 0x21, 0x00


	//----- nvinfo : EIATTR_KPARAM_INFO
	.align		4
.L_9:
        /*0018*/ 	.byte	0x04, 0x17
        /*001a*/ 	.short	(.L_11 - .L_10)
.L_10:
        /*001c*/ 	.word	0x00000000
        /*0020*/ 	.short	0x000c
        /*0022*/ 	.short	0x0040
        /*0024*/ 	.byte	0x00, 0xf4, 0x21, 0x00


	//----- nvinfo : EIATTR_KPARAM_INFO
	.align		4
.L_11:
        /*0028*/ 	.byte	0x04, 0x17
        /*002a*/ 	.short	(.L_13 - .L_12)
.L_12:
        /*002c*/ 	.word	0x00000000
        /*0030*/ 	.short	0x000b
        /*0032*/ 	.short	0x0038
        /*0034*/ 	.byte	0x00, 0xf0, 0x11, 0x00


	//----- nvinfo : EIATTR_KPARAM_INFO
	.align		4
.L_13:
        /*0038*/ 	.byte	0x04, 0x17
        /*003a*/ 	.short	(.L_15 - .L_14)
.L_14:
        /*003c*/ 	.word	0x00000000
        /*0040*/ 	.short	0x000a
        /*0042*/ 	.short	0x0034
        /*0044*/ 	.byte	0x00, 0xf0, 0x11, 0x00


	//----- nvinfo : EIATTR_KPARAM_INFO
	.align		4
.L_15:
        /*0048*/ 	.byte	0x04, 0x17
        /*004a*/ 	.short	(.L_17 - .L_16)
.L_16:
        /*004c*/ 	.word	0x00000000
        /*0050*/ 	.short	0x0009
        /*0052*/ 	.short	0x0030
        /*0054*/ 	.byte	0x00, 0xf0, 0x11, 0x00


	//----- nvinfo : EIATTR_KPARAM_INFO
	.align		4
.L_17:
        /*0058*/ 	.byte	0x04, 0x17
        /*005a*/ 	.short	(.L_19 - .L_18)
.L_18:
        /*005c*/ 	.word	0x00000000
        /*0060*/ 	.short	0x0008
        /*0062*/ 	.short	0x002c
        /*0064*/ 	.byte	0x00, 0xf0, 0x11, 0x00


	//----- nvinfo : EIATTR_KPARAM_INFO
	.align		4
.L_19:
        /*0068*/ 	.byte	0x04, 0x17
        /*006a*/ 	.short	(.L_21 - .L_20)
.L_20:
        /*006c*/ 	.word	0x00000000
        /*0070*/ 	.short	0x0007
        /*0072*/ 	.short	0x0028
        /*0074*/ 	.byte	0x00, 0xf0, 0x11, 0x00


	//----- nvinfo : EIATTR_KPARAM_INFO
	.align		4
.L_21:
        /*0078*/ 	.byte	0x04, 0x17
        /*007a*/ 	.short	(.L_23 - .L_22)
.L_22:
        /*007c*/ 	.word	0x00000000
        /*0080*/ 	.short	0x0006
        /*0082*/ 	.short	0x0024
        /*0084*/ 	.byte	0x00, 0xf0, 0x11, 0x00


	//----- nvinfo : EIATTR_KPARAM_INFO
	.align		4
.L_23:
        /*0088*/ 	.byte	0x04, 0x17
        /*008a*/ 	.short	(.L_25 - .L_24)
.L_24:
        /*008c*/ 	.word	0x00000000
        /*0090*/ 	.short	0x0005
        /*0092*/ 	.short	0x0020
        /*0094*/ 	.byte	0x00, 0xf0, 0x11, 0x00


	//----- nvinfo : EIATTR_KPARAM_INFO
	.align		4
.L_25:
        /*0098*/ 	.byte	0x04, 0x17
        /*009a*/ 	.short	(.L_27 - .L_26)
.L_26:
        /*009c*/ 	.word	0x00000000
        /*00a0*/ 	.short	0x0004
        /*00a2*/ 	.short	0x001c
        /*00a4*/ 	.byte	0x00, 0xf0, 0x11, 0x00


	//----- nvinfo : EIATTR_KPARAM_INFO
	.align		4
.L_27:
        /*00a8*/ 	.byte	0x04, 0x17
        /*00aa*/ 	.short	(.L_29 - .L_28)
.L_28:
        /*00ac*/ 	.word	0x00000000
        /*00b0*/ 	.short	0x0003
        /*00b2*/ 	.short	0x0018
        /*00b4*/ 	.byte	0x00, 0xf0, 0x11, 0x00


	//----- nvinfo : EIATTR_KPARAM_INFO
	.align		4
.L_29:
        /*00b8*/ 	.byte	0x04, 0x17
        /*00ba*/ 	.short	(.L_31 - .L_30)
.L_30:
        /*00bc*/ 	.word	0x00000000
        /*00c0*/ 	.short	0x0002
        /*00c2*/ 	.short	0x0010
        /*00c4*/ 	.byte	0x00, 0xf4, 0x21, 0x00


	//----- nvinfo : EIATTR_KPARAM_INFO
	.align		4
.L_31:
        /*00c8*/ 	.byte	0x04, 0x17
        /*00ca*/ 	.short	(.L_33 - .L_32)
.L_32:
        /*00cc*/ 	.word	0x00000000
        /*00d0*/ 	.short	0x0001
        /*00d2*/ 	.short	0x0008
        /*00d4*/ 	.byte	0x00, 0xf4, 0x21, 0x00


	//----- nvinfo : EIATTR_KPARAM_INFO
	.align		4
.L_33:
        /*00d8*/ 	.byte	0x04, 0x17
        /*00da*/ 	.short	(.L_35 - .L_34)
.L_34:
        /*00dc*/ 	.word	0x00000000
        /*00e0*/ 	.short	0x0000
        /*00e2*/ 	.short	0x0000
        /*00e4*/ 	.byte	0x00, 0xf4, 0x21, 0x00


	//----- nvinfo : EIATTR_SPARSE_MMA_MASK
	.align		4
.L_35:
        /*00e8*/ 	.byte	0x03, 0x50
        /*00ea*/ 	.short	0x0000


	//----- nvinfo : EIATTR_MAXREG_COUNT
	.align		4
        /*00ec*/ 	.byte	0x03, 0x1b
        /*00ee*/ 	.short	0x00ff


	//----- nvinfo : EIATTR_NUM_BARRIERS
	.align		4
        /*00f0*/ 	.byte	0x02, 0x4c
        /*00f2*/ 	.byte	0x01
	.zero		1


	//----- nvinfo : EIATTR_ANNOTATIONS
	.align		4
        /*00f4*/ 	.byte	0x04, 0x55
        /*00f6*/ 	.short	(.L_37 - .L_36)


	//   ....[0]....
.L_36:
        /*00f8*/ 	.word	0x00000001
        /*00fc*/ 	.byte	0x30, 0x05, 0x00, 0x00, 0x01, 0x00, 0x00, 0x00, 0x40, 0x05, 0x00, 0x00, 0x01, 0x00, 0x00, 0x00
        /* <DEDUP_REMOVED lines=465> */
        /*1e1c*/ 	.byte	0x60, 0xbf, 0x00, 0x00


	//----- nvinfo : EIATTR_MERCURY_ISA_VERSION
	.align		4
.L_37:
        /*1e20*/ 	.byte	0x03, 0x5f
        /*1e22*/ 	.short	0x0101


	//----- nvinfo : EIATTR_EXIT_INSTR_OFFSETS
	.align		4
        /*1e24*/ 	.byte	0x04, 0x1c
        /*1e26*/ 	.short	(.L_39 - .L_38)


	//   ....[0]....
.L_38:
        /*1e28*/ 	.word	0x0000e9e0


	//   ....[1]....
        /*1e2c*/ 	.word	0x0000ea00


	//----- nvinfo : EIATTR_REQNTID
	.align		4
.L_39:
        /*1e30*/ 	.byte	0x04, 0x10
        /*1e32*/ 	.short	(.L_41 - .L_40)
.L_40:
        /*1e34*/ 	.word	0x00000080
        /*1e38*/ 	.word	0x00000001
        /*1e3c*/ 	.word	0x00000001


	//----- nvinfo : EIATTR_CBANK_PARAM_SIZE
	.align		4
.L_41:
        /*1e40*/ 	.byte	0x03, 0x19
        /*1e42*/ 	.short	0x0050


	//----- nvinfo : EIATTR_PARAM_CBANK
	.align		4
        /*1e44*/ 	.byte	0x04, 0x0a
        /*1e46*/ 	.short	(.L_43 - .L_42)
	.align		4
.L_42:
        /*1e48*/ 	.word	index@(.nv.constant0.matmul_kernel)
        /*1e4c*/ 	.short	0x0210
        /*1e4e*/ 	.short	0x0050


	//----- nvinfo : EIATTR_SW_WAR
	.align		4
.L_43:
        /*1e50*/ 	.byte	0x04, 0x36
        /*1e52*/ 	.short	(.L_45 - .L_44)
.L_44:
        /*1e54*/ 	.word	0x00000008
.L_45:


//--------------------- .nv.callgraph             --------------------------
	.section	.nv.callgraph,"",@"SHT_CUDA_CALLGRAPH"
	.align	4
	.sectionentsize	8
	.align		4
        /*0000*/ 	.word	0x00000000
	.align		4
        /*0004*/ 	.word	0xffffffff
	.align		4
        /*0008*/ 	.word	0x00000000
	.align		4
        /*000c*/ 	.word	0xfffffffe
	.align		4
        /*0010*/ 	.word	0x00000000
	.align		4
        /*0014*/ 	.word	0xfffffffd
	.align		4
        /*0018*/ 	.word	0x00000000
	.align		4
        /*001c*/ 	.word	0xfffffffc


//--------------------- .text.matmul_kernel       --------------------------
	.section	.text.matmul_kernel,"ax",@progbits
	.align	128
        .global         matmul_kernel
        .type           matmul_kernel,@function
        .size           matmul_kernel,(.L_x_4 - matmul_kernel)
        .other          matmul_kernel,@"STO_CUDA_ENTRY STV_DEFAULT"
matmul_kernel:
.text.matmul_kernel:
[----:B------:R-:W0:Y:S08]  /*0000*/  LDC R1, c[0x0][0x28] ;  /* 0x00000a00ff017b82 */ /* 0x000e300000000800 */
[----:B------:R-:W1:Y:S01]  /*0010*/  LDC.64 R2, c[0x0][0x228] ;  /* 0x00008a00ff027b82 */ /* 0x000e620000000a00 */
[----:B------:R-:W2:Y:S01]  /*0020*/  S2R R7, SR_CTAID.X ;  /* 0x0000000000077919 */ /* 0x000ea20000002500 */
[----:B0-----:R-:W-:Y:S01]  /*0030*/  VIADD R1, R1, 0xfffffc40 ;  /* 0xfffffc4001017836 */ /* 0x001fe20000000000 */
[----:B------:R-:W-:Y:S01]  /*0040*/  UMOV UR7, 0x400 ;  /* 0x0000040000077882 */ /* 0x000fe20000000000 */
[----:B------:R-:W-:Y:S01]  /*0050*/  ULDC.64 UR44, c[0x0][0x208] ;  /* 0x00008200002c7ab9 */ /* 0x000fe20000000a00 */
[----:B------:R-:W0:Y:S03]  /*0060*/  S2R R29, SR_TID.X ;  /* 0x00000000001d7919 */ /* 0x000e260000002100 */
[----:B------:R-:W3:Y:S08]  /*0070*/  LDC R97, c[0x0][0x230] ;  /* 0x00008c00ff617b82 */ /* 0x000ef00000000800 */
[----:B------:R-:W4:Y:S01]  /*0080*/  S2UR UR4, SR_CgaCtaId ;  /* 0x00000000000479c3 */ /* 0x000f220000008800 */
[----:B-1----:R-:W-:-:S05]  /*0090*/  VIADD R0, R3, 0x1f ;  /* 0x0000001f03007836 */ /* 0x002fca0000000000 */
[----:B------:R-:W-:Y:S01]  /*00a0*/  SHF.R.S32.HI R5, RZ, 0x1f, R0 ;  /* 0x0000001fff057819 */ /* 0x000fe20000011400 */
[----:B---3--:R-:W-:-:S03]  /*00b0*/  VIADD R97, R97, 0x3f ;  /* 0x0000003f61617836 */ /* 0x008fc60000000000 */
[----:B------:R-:W-:Y:S02]  /*00c0*/  LEA.HI R5, R5, R0, RZ, 0x5 ;  /* 0x0000000005057211 */ /* 0x000fe400078f28ff */
[----:B--2---:R-:W-:Y:S02]  /*00d0*/  IABS R10, R7 ;  /* 0x00000007000a7213 */ /* 0x004fe40000000000 */
[----:B------:R-:W-:Y:S02]  /*00e0*/  SHF.R.S32.HI R5, RZ, 0x5, R5 ;  /* 0x00000005ff057819 */ /* 0x000fe40000011405 */
[----:B0-----:R-:W-:Y:S01]  /*00f0*/  LOP3.LUT R99, R29, 0x7f, RZ, 0xc0, !PT ;  /* 0x0000007f1d637812 */ /* 0x001fe200078ec0ff */
[----:B----4-:R-:W-:Y:S02]  /*0100*/  ULEA UR7, UR4, UR7, 0x18 ;  /* 0x0000000704077291 */ /* 0x010fe4000f8ec03f */
[----:B------:R-:W-:-:S05]  /*0110*/  IMAD.SHL.U32 R6, R5, 0x8, RZ ;  /* 0x0000000805067824 */ /* 0x000fca00078e00ff */
[-C--:B------:R-:W-:Y:S02]  /*0120*/  IABS R9, R6.reuse ;  /* 0x0000000600097213 */ /* 0x080fe40000000000 */
[----:B------:R-:W-:Y:S02]  /*0130*/  IABS R12, R6 ;  /* 0x00000006000c7213 */ /* 0x000fe40000000000 */
[----:B------:R-:W0:Y:S08]  /*0140*/  I2F.RP R0, R9 ;  /* 0x0000000900007306 */ /* 0x000e300000209400 */
[----:B0-----:R-:W0:Y:S02]  /*0150*/  MUFU.RCP R0, R0 ;  /* 0x0000000000007308 */ /* 0x001e240000001000 */
[----:B0-----:R-:W-:-:S02]  /*0160*/  VIADD R4, R0, 0xffffffe ;  /* 0x0ffffffe00047836 */ /* 0x001fc40000000000 */
[----:B------:R-:W-:-:S04]  /*0170*/  IMAD.MOV R0, RZ, RZ, -R12 ;  /* 0x000000ffff007224 */ /* 0x000fc800078e0a0c */
[----:B------:R0:W1:Y:S02]  /*0180*/  F2I.FTZ.U32.TRUNC.NTZ R5, R4 ;  /* 0x0000000400057305 */ /* 0x000064000021f000 */
[----:B0-----:R-:W-:Y:S02]  /*0190*/  IMAD.MOV.U32 R4, RZ, RZ, RZ ;  /* 0x000000ffff047224 */ /* 0x001fe400078e00ff */
[----:B-1----:R-:W-:-:S04]  /*01a0*/  IMAD.MOV R8, RZ, RZ, -R5 ;  /* 0x000000ffff087224 */ /* 0x002fc800078e0a05 */
[----:B------:R-:W-:Y:S02]  /*01b0*/  IMAD R11, R8, R9, RZ ;  /* 0x00000009080b7224 */ /* 0x000fe400078e02ff */
[----:B------:R-:W-:Y:S02]  /*01c0*/  IMAD.MOV.U32 R8, RZ, RZ, R10 ;  /* 0x000000ffff087224 */ /* 0x000fe400078e000a */
[----:B------:R-:W-:-:S06]  /*01d0*/  IMAD.HI.U32 R5, R5, R11, R4 ;  /* 0x0000000b05057227 */ /* 0x000fcc00078e0004 */
[----:B------:R-:W-:-:S04]  /*01e0*/  IMAD.HI.U32 R5, R5, R8, RZ ;  /* 0x0000000805057227 */ /* 0x000fc800078e00ff */
[----:B------:R-:W-:-:S05]  /*01f0*/  IMAD R0, R5, R0, R8 ;  /* 0x0000000005007224 */ /* 0x000fca00078e0208 */
[----:B------:R-:W-:-:S13]  /*0200*/  ISETP.GT.U32.AND P1, PT, R9, R0, PT ;  /* 0x000000000900720c */ /* 0x000fda0003f24070 */
[----:B------:R-:W-:Y:S02]  /*0210*/  @!P1 IMAD.IADD R0, R0, 0x1, -R9 ;  /* 0x0000000100009824 */ /* 0x000fe400078e0a09 */
[----:B------:R-:W-:Y:S01]  /*0220*/  @!P1 VIADD R5, R5, 0x1 ;  /* 0x0000000105059836 */ /* 0x000fe20000000000 */
[----:B------:R-:W-:Y:S02]  /*0230*/  ISETP.NE.AND P1, PT, R6, RZ, PT ;  /* 0x000000ff0600720c */ /* 0x000fe40003f25270 */
[----:B------:R-:W-:Y:S02]  /*0240*/  ISETP.GE.U32.AND P0, PT, R0, R9, PT ;  /* 0x000000090000720c */ /* 0x000fe40003f06070 */
[----:B------:R-:W-:-:S04]  /*0250*/  LOP3.LUT R0, R7, R6, RZ, 0x3c, !PT ;  /* 0x0000000607007212 */ /* 0x000fc800078e3cff */
[----:B------:R-:W-:Y:S01]  /*0260*/  ISETP.GE.AND P2, PT, R0, RZ, PT ;  /* 0x000000ff0000720c */ /* 0x000fe20003f46270 */
[----:B------:R-:W-:-:S06]  /*0270*/  VIADD R0, R2, 0xff ;  /* 0x000000ff02007836 */ /* 0x000fcc0000000000 */
[----:B------:R-:W-:-:S04]  /*0280*/  @P0 VIADD R5, R5, 0x1 ;  /* 0x0000000105050836 */ /* 0x000fc80000000000 */
[----:B------:R-:W-:Y:S01]  /*0290*/  IMAD.MOV.U32 R4, RZ, RZ, R5 ;  /* 0x000000ffff047224 */ /* 0x000fe200078e0005 */
[----:B------:R-:W-:-:S03]  /*02a0*/  SHF.R.S32.HI R5, RZ, 0x1f, R0 ;  /* 0x0000001fff057819 */ /* 0x000fc60000011400 */
[----:B------:R-:W-:Y:S01]  /*02b0*/  @!P2 IMAD.MOV R4, RZ, RZ, -R4 ;  /* 0x000000ffff04a224 */ /* 0x000fe200078e0a04 */
[----:B------:R-:W-:Y:S02]  /*02c0*/  @!P1 LOP3.LUT R4, RZ, R6, RZ, 0x33, !PT ;  /* 0x00000006ff049212 */ /* 0x000fe400078e33ff */
[----:B------:R-:W-:-:S03]  /*02d0*/  LEA.HI R5, R5, R0, RZ, 0x8 ;  /* 0x0000000005057211 */ /* 0x000fc600078f40ff */
[----:B------:R-:W-:Y:S02]  /*02e0*/  IMAD.SHL.U32 R8, R4, 0x8, RZ ;  /* 0x0000000804087824 */ /* 0x000fe400078e00ff */
[----:B------:R-:W-:-:S03]  /*02f0*/  IMAD.MOV R4, RZ, RZ, -R4 ;  /* 0x000000ffff047224 */ /* 0x000fc600078e0a04 */
[----:B------:R-:W-:Y:S01]  /*0300*/  LEA.HI.SX32 R5, R5, -R8, 0x18 ;  /* 0x8000000805057211 */ /* 0x000fe200078fc2ff */
[----:B------:R-:W-:-:S03]  /*0310*/  IMAD R6, R6, R4, R7 ;  /* 0x0000000406067224 */ /* 0x000fc600078e0207 */
[----:B------:R-:W-:Y:S02]  /*0320*/  VIMNMX R13, R5, 0x8, PT ;  /* 0x00000008050d7848 */ /* 0x000fe40003fe0100 */
[----:B------:R-:W-:Y:S02]  /*0330*/  IABS R11, R6 ;  /* 0x00000006000b7213 */ /* 0x000fe40000000000 */
[----:B------:R-:W-:-:S04]  /*0340*/  IABS R9, R13 ;  /* 0x0000000d00097213 */ /* 0x000fc80000000000 */
[----:B------:R-:W0:Y:S08]  /*0350*/  I2F.RP R0, R9 ;  /* 0x0000000900007306 */ /* 0x000e300000209400 */
[----:B0-----:R-:W0:Y:S02]  /*0360*/  MUFU.RCP R0, R0 ;  /* 0x0000000000007308 */ /* 0x001e240000001000 */
[----:B0-----:R-:W-:-:S06]  /*0370*/  VIADD R5, R0, 0xffffffe ;  /* 0x0ffffffe00057836 */ /* 0x001fcc0000000000 */
[----:B------:R-:W0:Y:S02]  /*0380*/  F2I.FTZ.U32.TRUNC.NTZ R5, R5 ;  /* 0x0000000500057305 */ /* 0x000e24000021f000 */
[----:B0-----:R-:W-:-:S04]  /*0390*/  IMAD.MOV R10, RZ, RZ, -R5 ;  /* 0x000000ffff0a7224 */ /* 0x001fc800078e0a05 */
[----:B------:R-:W-:Y:S01]  /*03a0*/  IMAD.MOV.U32 R4, RZ, RZ, R10 ;  /* 0x000000ffff047224 */ /* 0x000fe200078e000a */
[----:B------:R-:W-:-:S03]  /*03b0*/  IABS R10, R13 ;  /* 0x0000000d000a7213 */ /* 0x000fc60000000000 */
[----:B------:R-:W-:Y:S02]  /*03c0*/  IMAD R7, R4, R9, RZ ;  /* 0x0000000904077224 */ /* 0x000fe400078e02ff */
[----:B------:R-:W-:Y:S02]  /*03d0*/  IMAD.MOV.U32 R4, RZ, RZ, RZ ;  /* 0x000000ffff047224 */ /* 0x000fe400078e00ff */
[----:B------:R-:W-:Y:S02]  /*03e0*/  IMAD.MOV R0, RZ, RZ, -R10 ;  /* 0x000000ffff007224 */ /* 0x000fe400078e0a0a */
        /* <DEDUP_REMOVED lines=9> */
[----:B------:R-:W-:-:S07]  /*0480*/  ISETP.GE.AND P2, PT, R0, RZ, PT ;  /* 0x000000ff0000720c */ /* 0x000fce0003f46270 */
[----:B------:R-:W-:Y:S01]  /*0490*/  @P0 VIADD R4, R4, 0x1 ;  /* 0x0000000104040836 */ /* 0x000fe20000000000 */
[----:B------:R-:W-:-:S05]  /*04a0*/  ISETP.GT.AND P0, PT, R97, 0x3f, PT ;  /* 0x0000003f6100780c */ /* 0x000fca0003f04270 */
[----:B------:R-:W-:Y:S01]  /*04b0*/  @!P2 IMAD.MOV R4, RZ, RZ, -R4 ;  /* 0x000000ffff04a224 */ /* 0x000fe200078e0a04 */
[----:B------:R-:W-:-:S05]  /*04c0*/  @!P1 LOP3.LUT R4, RZ, R13, RZ, 0x33, !PT ;  /* 0x0000000dff049212 */ /* 0x000fca00078e33ff */
[----:B------:R-:W-:Y:S02]  /*04d0*/  IMAD.MOV R0, RZ, RZ, -R4 ;  /* 0x000000ffff007224 */ /* 0x000fe400078e0a04 */
[----:B------:R-:W-:Y:S02]  /*04e0*/  IMAD.SHL.U32 R14, R4, 0x20, RZ ;  /* 0x00000020040e7824 */ /* 0x000fe400078e00ff */
[----:B------:R-:W-:-:S04]  /*04f0*/  IMAD R0, R13, R0, R6 ;  /* 0x000000000d007224 */ /* 0x000fc800078e0206 */
[----:B------:R-:W-:-:S04]  /*0500*/  IMAD.IADD R0, R8, 0x1, R0 ;  /* 0x0000000108007824 */ /* 0x000fc800078e0200 */
[----:B------:R-:W-:-:S04]  /*0510*/  IMAD R19, R0, 0x100, R99 ;  /* 0x0000010000137824 */ /* 0x000fc800078e0263 */
[----:B------:R-:W-:Y:S01]  /*0520*/  VIADD R18, R19, 0x80 ;  /* 0x0000008013127836 */ /* 0x000fe20000000000 */
[----:B------:R0:W-:Y:S04]  /*0530*/  STL [R1+0x390], R19 ;  /* 0x0003901301007387 */ /* 0x0001e80000100800 */
[----:B------:R0:W-:Y:S04]  /*0540*/  STL [R1+0x38c], R14 ;  /* 0x00038c0e01007387 */ /* 0x0001e80000100800 */
[----:B------:R0:W-:Y:S01]  /*0550*/  STL [R1+0x398], R18 ;  /* 0x0003981201007387 */ /* 0x0001e20000100800 */
[----:B------:R-:W-:Y:S05]  /*0560*/  @P0 BRA `(.L_x_0) ;  /* 0x00000000008c0947 */ /* 0x000fea0003800000 */
[----:B------:R-:W-:Y:S01]  /*0570*/  IMAD.SHL.U32 R0, R29, 0x8, RZ ;  /* 0x000000081d007824 */ /* 0x000fe200078e00ff */
[----:B------:R-:W-:Y:S02]  /*0580*/  CS2R R72, SRZ ;  /* 0x0000000000487805 */ /* 0x000fe4000001ff00 */
[----:B------:R-:W-:Y:S02]  /*0590*/  CS2R R74, SRZ ;  /* 0x00000000004a7805 */ /* 0x000fe4000001ff00 */
[----:B------:R-:W-:Y:S02]  /*05a0*/  CS2R R76, SRZ ;  /* 0x00000000004c7805 */ /* 0x000fe4000001ff00 */
[----:B------:R-:W-:Y:S01]  /*05b0*/  CS2R R78, SRZ ;  /* 0x00000000004e7805 */ /* 0x000fe2000001ff00 */
[----:B------:R1:W-:Y:S01]  /*05c0*/  STL [R1+0x3ac], R0 ;  /* 0x0003ac0001007387 */ /* 0x0003e20000100800 */
[----:B------:R-:W-:Y:S02]  /*05d0*/  CS2R R80, SRZ ;  /* 0x0000000000507805 */ /* 0x000fe4000001ff00 */
[----:B------:R-:W-:-:S02]  /*05e0*/  CS2R R82, SRZ ;  /* 0x0000000000527805 */ /* 0x000fc4000001ff00 */
[----:B------:R-:W-:Y:S02]  /*05f0*/  CS2R R84, SRZ ;  /* 0x0000000000547805 */ /* 0x000fe4000001ff00 */
[----:B------:R-:W-:Y:S02]  /*0600*/  CS2R R86, SRZ ;  /* 0x0000000000567805 */ /* 0x000fe4000001ff00 */
[----:B------:R-:W-:Y:S02]  /*0610*/  CS2R R56, SRZ ;  /* 0x0000000000387805 */ /* 0x000fe4000001ff00 */
[----:B------:R-:W-:Y:S02]  /*0620*/  CS2R R58, SRZ ;  /* 0x00000000003a7805 */ /* 0x000fe4000001ff00 */
        /* <DEDUP_REMOVED lines=21> */
[----:B------:R-:W-:Y:S01]  /*0780*/  CS2R R38, SRZ ;  /* 0x0000000000267805 */ /* 0x000fe2000001ff00 */
[----:B-1----:R-:W-:Y:S06]  /*0790*/  BRA `(.L_x_1) ;  /* 0x000000b400c07947 */ /* 0x002fec0003800000 */
.L_x_0:
[----:B------:R-:W-:Y:S01]  /*07a0*/  IABS R11, R2 ;  /* 0x00000002000b7213 */ /* 0x000fe20000000000 */
[----:B------:R-:W-:Y:S01]  /*07b0*/  ULDC UR6, c[0x0][0x23c] ;  /* 0x00008f0000067ab9 */ /* 0x000fe20000000800 */
[----:B------:R-:W-:Y:S01]  /*07c0*/  IABS R23, R3 ;  /* 0x0000000300177213 */ /* 0x000fe20000000000 */
[----:B------:R-:W-:Y:S01]  /*07d0*/  ULDC.64 UR20, c[0x0][0x218] ;  /* 0x0000860000147ab9 */ /* 0x000fe20000000a00 */
[----:B------:R-:W1:Y:S01]  /*07e0*/  I2F.RP R0, R11 ;  /* 0x0000000b00007306 */ /* 0x000e620000209400 */
[----:B------:R-:W-:Y:S01]  /*07f0*/  LEA.HI R15, R29, R14, RZ, 0x1a ;  /* 0x0000000e1d0f7211 */ /* 0x000fe200078fd0ff */
[----:B------:R-:W-:Y:S01]  /*0800*/  ULDC UR13, c[0x0][0x240] ;  /* 0x00009000000d7ab9 */ /* 0x000fe20000000800 */
[----:B------:R-:W-:Y:S01]  /*0810*/  ISETP.GE.AND P2, PT, R19, RZ, PT ;  /* 0x000000ff1300720c */ /* 0x000fe20003f46270 */
[----:B------:R-:W-:Y:S01]  /*0820*/  ULDC UR5, c[0x0][0x234] ;  /* 0x00008d0000057ab9 */ /* 0x000fe20000000800 */
[C---:B------:R-:W-:Y:S01]  /*0830*/  LOP3.LUT R88, R29.reuse, 0x3f, RZ, 0xc0, !PT ;  /* 0x0000003f1d587812 */ /* 0x040fe200078ec0ff */
[----:B------:R-:W-:Y:S01]  /*0840*/  UIADD3 UR4, UR7, 0x4000, URZ ;  /* 0x0000400007047890 */ /* 0x000fe2000fffe03f */
[----:B------:R-:W-:Y:S01]  /*0850*/  IMAD.SHL.U32 R98, R29, 0x8, RZ ;  /* 0x000000081d627824 */ /* 0x000fe200078e00ff */
[----:B------:R-:W2:Y:S01]  /*0860*/  I2F.RP R8, R23 ;  /* 0x0000001700087306 */ /* 0x000ea20000209400 */
[----:B------:R-:W-:Y:S01]  /*0870*/  ULDC UR11, c[0x0][0x238] ;  /* 0x00008e00000b7ab9 */ /* 0x000fe20000000800 */
[----:B------:R-:W-:Y:S01]  /*0880*/  USHF.R.U32.HI UR4, URZ, 0x4, UR4 ;  /* 0x000000043f047899 */ /* 0x000fe20008011604 */
[----:B------:R-:W-:Y:S01]  /*0890*/  CS2R R72, SRZ ;  /* 0x0000000000487805 */ /* 0x000fe2000001ff00 */
[----:B------:R-:W-:Y:S01]  /*08a0*/  ULDC.64 UR16, c[0x0][0x210] ;  /* 0x0000840000107ab9 */ /* 0x000fe20000000a00 */
[----:B------:R-:W-:Y:S01]  /*08b0*/  UIMAD UR12, UR11, 0x3f, URZ ;  /* 0x0000003f0b0c78a4 */ /* 0x000fe2000f8e023f */
[----:B------:R3:W-:Y:S01]  /*08c0*/  STL [R1+0x3ac], R98 ;  /* 0x0003ac6201007387 */ /* 0x0007e20000100800 */
[----:B------:R-:W-:Y:S01]  /*08d0*/  USGXT.U32 UR4, UR4, 0xe ;  /* 0x0000000e0404789a */ /* 0x000fe20008000000 */
[----:B-1----:R-:W1:Y:S01]  /*08e0*/  MUFU.RCP R0, R0 ;  /* 0x0000000000007308 */ /* 0x002e620000001000 */
[----:B------:R-:W-:Y:S01]  /*08f0*/  UMOV UR38, 0xfffffffe ;  /* 0xfffffffe00267882 */ /* 0x000fe20000000000 */
[----:B------:R-:W-:Y:S01]  /*0900*/  UMOV UR39, 0x7fffffdf ;  /* 0x7fffffdf00277882 */ /* 0x000fe20000000000 */
[----:B------:R-:W-:Y:S01]  /*0910*/  UIMAD UR60, UR11, 0x3e, URZ ;  /* 0x0000003e0b3c78a4 */ /* 0x000fe2000f8e023f */
[----:B------:R-:W-:Y:S01]  /*0920*/  CS2R R74, SRZ ;  /* 0x00000000004a7805 */ /* 0x000fe2000001ff00 */
[----:B------:R-:W-:Y:S01]  /*0930*/  UIMAD UR14, UR11, 0x3d, URZ ;  /* 0x0000003d0b0e78a4 */ /* 0x000fe2000f8e023f */
[----:B------:R-:W-:Y:S01]  /*0940*/  CS2R R76, SRZ ;  /* 0x00000000004c7805 */ /* 0x000fe2000001ff00 */
[----:B------:R-:W-:Y:S01]  /*0950*/  USHF.R.S32.HI UR15, URZ, 0x1f, UR60 ;  /* 0x0000001f3f0f7899 */ /* 0x000fe2000801143c */
[----:B--2---:R-:W2:Y:S01]  /*0960*/  MUFU.RCP R8, R8 ;  /* 0x0000000800087308 */ /* 0x004ea20000001000 */
[----:B------:R-:W-:Y:S01]  /*0970*/  UIMAD UR19, UR11, 0x3c, URZ ;  /* 0x0000003c0b1378a4 */ /* 0x000fe2000f8e023f */
[----:B---3--:R-:W-:Y:S01]  /*0980*/  LOP3.LUT R98, R98, 0x30, RZ, 0xc0, !PT ;  /* 0x0000003062627812 */ /* 0x008fe200078ec0ff */
[----:B------:R-:W-:Y:S01]  /*0990*/  UIMAD UR18, UR11, 0x3b, URZ ;  /* 0x0000003b0b1278a4 */ /* 0x000fe2000f8e023f */
[----:B------:R-:W-:Y:S01]  /*09a0*/  CS2R R78, SRZ ;  /* 0x00000000004e7805 */ /* 0x000fe2000001ff00 */
[----:B------:R-:W-:Y:S01]  /*09b0*/  UIMAD UR23, UR11, 0x3a, URZ ;  /* 0x0000003a0b1778a4 */ /* 0x000fe2000f8e023f */
[----:B------:R-:W-:Y:S01]  /*09c0*/  CS2R R80, SRZ ;  /* 0x0000000000507805 */ /* 0x000fe2000001ff00 */
[----:B------:R-:W-:Y:S01]  /*09d0*/  UIMAD UR22, UR11, 0x39, URZ ;  /* 0x000000390b1678a4 */ /* 0x000fe2000f8e023f */
[----:B------:R-:W-:Y:S01]  /*09e0*/  CS2R R82, SRZ ;  /* 0x0000000000527805 */ /* 0x000fe2000001ff00 */
[----:B-1----:R-:W-:Y:S01]  /*09f0*/  VIADD R4, R0, 0xffffffe ;  /* 0x0ffffffe00047836 */ /* 0x002fe20000000000 */
[----:B------:R-:W-:Y:S01]  /*0a00*/  UIMAD UR27, UR11, 0x38, URZ ;  /* 0x000000380b1b78a4 */ /* 0x000fe2000f8e023f */
[----:B------:R-:W-:Y:S01]  /*0a10*/  CS2R R84, SRZ ;  /* 0x0000000000547805 */ /* 0x000fe2000001ff00 */
[----:B------:R-:W-:Y:S01]  /*0a20*/  UIMAD UR26, UR11, 0x37, URZ ;  /* 0x000000370b1a78a4 */ /* 0x000fe2000f8e023f */
[----:B------:R1:W3:Y:S01]  /*0a30*/  F2I.FTZ.U32.TRUNC.NTZ R5, R4 ;  /* 0x0000000400057305 */ /* 0x0002e2000021f000 */
[----:B------:R-:W-:Y:S01]  /*0a40*/  UIMAD UR31, UR11, 0x36, URZ ;  /* 0x000000360b1f78a4 */ /* 0x000fe2000f8e023f */
[----:B------:R-:W-:Y:S01]  /*0a50*/  CS2R R86, SRZ ;  /* 0x0000000000567805 */ /* 0x000fe2000001ff00 */
[----:B------:R-:W-:Y:S01]  /*0a60*/  UIMAD UR30, UR11, 0x35, URZ ;  /* 0x000000350b1e78a4 */ /* 0x000fe2000f8e023f */
[----:B--2---:R-:W-:Y:S01]  /*0a70*/  VIADD R6, R8, 0xffffffe ;  /* 0x0ffffffe08067836 */ /* 0x004fe20000000000 */
[----:B------:R-:W-:Y:S01]  /*0a80*/  IABS R8, R18 ;  /* 0x0000001200087213 */ /* 0x000fe20000000000 */
[----:B------:R-:W-:Y:S01]  /*0a90*/  UIMAD UR35, UR11, 0x34, URZ ;  /* 0x000000340b2378a4 */ /* 0x000fe2000f8e023f */
[----:B------:R-:W-:Y:S01]  /*0aa0*/  CS2R R56, SRZ ;  /* 0x0000000000387805 */ /* 0x000fe2000001ff00 */
[----:B------:R-:W2:Y:S01]  /*0ab0*/  F2I.FTZ.U32.TRUNC.NTZ R7, R6 ;  /* 0x0000000600077305 */ /* 0x000ea2000021f000 */
[----:B-1----:R-:W-:Y:S01]  /*0ac0*/  IMAD.MOV.U32 R4, RZ, RZ, RZ ;  /* 0x000000ffff047224 */ /* 0x002fe200078e00ff */
[----:B------:R-:W-:Y:S01]  /*0ad0*/  UIMAD UR34, UR11, 0x33, URZ ;  /* 0x000000330b2278a4 */ /* 0x000fe2000f8e023f */
[----:B------:R-:W-:Y:S01]  /*0ae0*/  CS2R R58, SRZ ;  /* 0x00000000003a7805 */ /* 0x000fe2000001ff00 */
[----:B------:R-:W-:Y:S01]  /*0af0*/  UIMAD UR41, UR11, 0x32, URZ ;  /* 0x000000320b2978a4 */ /* 0x000fe2000f8e023f */
[----:B------:R-:W-:Y:S01]  /*0b00*/  CS2R R60, SRZ ;  /* 0x00000000003c7805 */ /* 0x000fe2000001ff00 */
[----:B------:R-:W-:Y:S01]  /*0b10*/  UIMAD UR40, UR11, 0x31, URZ ;  /* 0x000000310b2878a4 */ /* 0x000fe2000f8e023f */
[--C-:B---3--:R-:W-:Y:S01]  /*0b20*/  IMAD.MOV R10, RZ, RZ, -R5.reuse ;  /* 0x000000ffff0a7224 */ /* 0x108fe200078e0a05 */
[----:B------:R-:W-:Y:S01]  /*0b30*/  UIMAD UR46, UR11, 0x30, URZ ;  /* 0x000000300b2e78a4 */ /* 0x000fe2000f8e023f */
[----:B------:R-:W-:Y:S01]  /*0b40*/  CS2R R62, SRZ ;  /* 0x00000000003e7805 */ /* 0x000fe2000001ff00 */
[----:B------:R-:W-:Y:S01]  /*0b50*/  UIMAD UR9, UR11, 0x2f, URZ ;  /* 0x0000002f0b0978a4 */ /* 0x000fe2000f8e023f */
[----:B------:R-:W-:Y:S01]  /*0b60*/  IMAD R9, R10, R11, RZ ;  /* 0x0000000b0a097224 */ /* 0x000fe200078e02ff */
[----:B------:R-:W-:Y:S01]  /*0b70*/  IABS R10, R19 ;  /* 0x00000013000a7213 */ /* 0x000fe20000000000 */
[----:B------:R-:W-:Y:S01]  /*0b80*/  UIMAD UR33, UR11, 0x2e, URZ ;  /* 0x0000002e0b2178a4 */ /* 0x000fe2000f8e023f */
[----:B------:R-:W-:Y:S01]  /*0b90*/  CS2R R64, SRZ ;  /* 0x0000000000407805 */ /* 0x000fe2000001ff00 */
[----:B------:R-:W-:Y:S01]  /*0ba0*/  IMAD.HI.U32 R5, R5, R9, R4 ;  /* 0x0000000905057227 */ /* 0x000fe200078e0004 */
[----:B------:R-:W-:Y:S01]  /*0bb0*/  SHF.R.S32.HI R4, RZ, 0x1f, R97 ;  /* 0x0000001fff047819 */ /* 0x000fe20000011461 */
[----:B------:R-:W-:Y:S01]  /*0bc0*/  UIMAD UR54, UR11, 0x2d, URZ ;  /* 0x0000002d0b3678a4 */ /* 0x000fe2000f8e023f */
[----:B------:R-:W-:Y:S01]  /*0bd0*/  CS2R R66, SRZ ;  /* 0x0000000000427805 */ /* 0x000fe2000001ff00 */
[----:B--2---:R-:W-:Y:S01]  /*0be0*/  IMAD.MOV R6, RZ, RZ, -R7 ;  /* 0x000000ffff067224 */ /* 0x004fe200078e0a07 */
[----:B------:R-:W-:Y:S01]  /*0bf0*/  LEA.HI R97, R4, R97, RZ, 0x6 ;  /* 0x0000006104617211 */ /* 0x000fe200078f30ff */
[C---:B------:R-:W-:Y:S01]  /*0c00*/  IMAD.HI.U32 R0, R5.reuse, R10, RZ ;  /* 0x0000000a05007227 */ /* 0x040fe200078e00ff */
[----:B------:R-:W-:Y:S01]  /*0c10*/  SHF.R.U32.HI R4, RZ, 0x6, R29 ;  /* 0x00000006ff047819 */ /* 0x000fe2000001161d */
[----:B------:R-:W-:Y:S01]  /*0c20*/  UIMAD UR50, UR11, 0x2b, URZ ;  /* 0x0000002b0b3278a4 */ /* 0x000fe2000f8e023f */
[----:B------:R-:W-:Y:S01]  /*0c30*/  CS2R R68, SRZ ;  /* 0x0000000000447805 */ /* 0x000fe2000001ff00 */
[----:B------:R-:W-:Y:S01]  /*0c40*/  IMAD.HI.U32 R5, R5, R8, RZ ;  /* 0x0000000805057227 */ /* 0x000fe200078e00ff */
[----:B------:R-:W-:Y:S01]  /*0c50*/  SGXT.U32 R4, R4, 0x1 ;  /* 0x000000010404781a */ /* 0x000fe20000000000 */
[----:B------:R-:W-:Y:S01]  /*0c60*/  UIMAD UR58, UR11, 0x2a, URZ ;  /* 0x0000002a0b3a78a4 */ /* 0x000fe2000f8e023f */
[----:B------:R-:W-:Y:S01]  /*0c70*/  CS2R R70, SRZ ;  /* 0x0000000000467805 */ /* 0x000fe2000001ff00 */
[----:B------:R-:W-:Y:S01]  /*0c80*/  IMAD.MOV R0, RZ, RZ, -R0 ;  /* 0x000000ffff007224 */ /* 0x000fe200078e0a00 */
[----:B------:R-:W-:Y:S01]  /*0c90*/  LOP3.LUT R26, R14, R4, RZ, 0xfc, !PT ;  /* 0x000000040e1a7212 */ /* 0x000fe200078efcff */
[----:B------:R-:W-:Y:S01]  /*0ca0*/  IMAD.MOV R5, RZ, RZ, -R5 ;  /* 0x000000ffff057224 */ /* 0x000fe200078e0a05 */
[----:B------:R-:W-:Y:S01]  /*0cb0*/  UIMAD UR25, UR11, 0x29, URZ ;  /* 0x000000290b1978a4 */ /* 0x000fe2000f8e023f */
[C---:B------:R-:W-:Y:S01]  /*0cc0*/  IMAD R0, R11.reuse, R0, R10 ;  /* 0x000000000b007224 */ /* 0x040fe200078e020a */
[C---:B------:R-:W-:Y:S01]  /*0cd0*/  LOP3.LUT R16, R26.reuse, 0x1a, RZ, 0xfc, !PT ;  /* 0x0000001a1a107812 */ /* 0x040fe200078efcff */
[C---:B------:R-:W-:Y:S01]  /*0ce0*/  IMAD R4, R11.reuse, R5, R8 ;  /* 0x000000050b047224 */ /* 0x040fe200078e0208 */
[----:B------:R-:W-:Y:S01]  /*0cf0*/  LOP3.LUT R8, R26, 0x1c, RZ, 0xfc, !PT ;  /* 0x0000001c1a087812 */ /* 0x000fe200078efcff */
[----:B------:R-:W-:Y:S01]  /*0d00*/  IMAD R5, R6, R23, RZ ;  /* 0x0000001706057224 */ /* 0x000fe200078e02ff */
[----:B------:R-:W-:Y:S01]  /*0d10*/  ISETP.GT.U32.AND P0, PT, R11, R0, PT ;  /* 0x000000000b00720c */ /* 0x000fe20003f04070 */
[----:B------:R-:W-:Y:S01]  /*0d20*/  VIADD R10, R15, 0x1e ;  /* 0x0000001e0f0a7836 */ /* 0x000fe20000000000 */
[----:B------:R-:W-:Y:S01]  /*0d30*/  ISETP.GT.U32.AND P1, PT, R11, R4, PT ;  /* 0x000000040b00720c */ /* 0x000fe20003f24070 */
[----:B------:R-:W-:Y:S01]  /*0d40*/  IMAD.MOV.U32 R6, RZ, RZ, RZ ;  /* 0x000000ffff067224 */ /* 0x000fe200078e00ff */
[----:B------:R-:W-:Y:S01]  /*0d50*/  IABS R12, R8 ;  /* 0x00000008000c7213 */ /* 0x000fe20000000000 */
[----:B------:R-:W-:Y:S01]  /*0d60*/  UIMAD UR42, UR11, 0x28, URZ ;  /* 0x000000280b2a78a4 */ /* 0x000fe2000f8e023f */
[----:B------:R-:W-:Y:S01]  /*0d70*/  IABS R9, R10 ;  /* 0x0000000a00097213 */ /* 0x000fe20000000000 */
[----:B------:R-:W-:Y:S01]  /*0d80*/  IMAD.HI.U32 R6, R7, R5, R6 ;  /* 0x0000000507067227 */ /* 0x000fe200078e0006 */
[----:B------:R-:W-:Y:S01]  /*0d90*/  ISETP.GE.AND P4, PT, R10, RZ, PT ;  /* 0x000000ff0a00720c */ /* 0x000fe20003f86270 */
[----:B------:R-:W-:Y:S01]  /*0da0*/  UIMAD UR48, UR11, 0x27, URZ ;  /* 0x000000270b3078a4 */ /* 0x000fe2000f8e023f */
[----:B------:R-:W-:Y:S01]  /*0db0*/  IABS R13, R16 ;  /* 0x00000010000d7213 */ /* 0x000fe20000000000 */
[----:B------:R-:W-:Y:S01]  /*0dc0*/  UIMAD UR52, UR11, 0x26, URZ ;  /* 0x000000260b3478a4 */ /* 0x000fe2000f8e023f */
[----:B------:R-:W-:Y:S01]  /*0dd0*/  ISETP.GE.AND P6, PT, R8, RZ, PT ;  /* 0x000000ff0800720c */ /* 0x000fe20003fc6270 */
[----:B------:R-:W-:Y:S01]  /*0de0*/  IMAD.HI.U32 R5, R6, R9, RZ ;  /* 0x0000000906057227 */ /* 0x000fe200078e00ff */
[----:B------:R-:W-:Y:S01]  /*0df0*/  LOP3.LUT R17, R26, 0x18, RZ, 0xfc, !PT ;  /* 0x000000181a117812 */ /* 0x000fe200078efcff */
[----:B------:R-:W-:Y:S01]  /*0e00*/  UIMAD UR56, UR11, 0x25, URZ ;  /* 0x000000250b3878a4 */ /* 0x000fe2000f8e023f */
[----:B------:R-:W-:Y:S01]  /*0e10*/  ISETP.GE.AND P3, PT, R16, RZ, PT ;  /* 0x000000ff1000720c */ /* 0x000fe20003f66270 */
[----:B------:R-:W-:Y:S01]  /*0e20*/  IMAD.HI.U32 R7, R6, R12, RZ ;  /* 0x0000000c06077227 */ /* 0x000fe200078e00ff */
[C---:B------:R-:W-:Y:S01]  /*0e30*/  LOP3.LUT R16, R26.reuse, 0x16, RZ, 0xfc, !PT ;  /* 0x000000161a107812 */ /* 0x040fe200078efcff */
[----:B------:R-:W-:Y:S01]  /*0e40*/  UIMAD UR59, UR11, 0x24, URZ ;  /* 0x000000240b3b78a4 */ /* 0x000fe2000f8e023f */
[C---:B------:R-:W-:Y:S01]  /*0e50*/  LOP3.LUT R28, R26.reuse, 0xa, RZ, 0xfc, !PT ;  /* 0x0000000a1a1c7812 */ /* 0x040fe200078efcff */
[----:B------:R-:W-:Y:S01]  /*0e60*/  IMAD.MOV R10, RZ, RZ, -R5 ;  /* 0x000000ffff0a7224 */ /* 0x000fe200078e0a05 */
[----:B------:R-:W-:Y:S01]  /*0e70*/  LOP3.LUT R27, R26, 0xc, RZ, 0xfc, !PT ;  /* 0x0000000c1a1b7812 */ /* 0x000fe200078efcff */
[--C-:B------:R-:W-:Y:S01]  /*0e80*/  @!P0 IMAD.IADD R0, R0, 0x1, -R11.reuse ;  /* 0x0000000100008824 */ /* 0x100fe200078e0a0b */
[----:B------:R-:W-:Y:S01]  /*0e90*/  LOP3.LUT R31, R26, 0x6, RZ, 0xfc, !PT ;  /* 0x000000061a1f7812 */ /* 0x000fe200078efcff */
[----:B------:R-:W-:Y:S01]  /*0ea0*/  @!P1 IMAD.IADD R4, R4, 0x1, -R11 ;  /* 0x0000000104049824 */ /* 0x000fe200078e0a0b */
[----:B------:R-:W-:Y:S01]  /*0eb0*/  LOP3.LUT R30, R26, 0x8, RZ, 0xfc, !PT ;  /* 0x000000081a1e7812 */ /* 0x000fe200078efcff */
[----:B------:R-:W-:Y:S01]  /*0ec0*/  IMAD.MOV R5, RZ, RZ, -R7 ;  /* 0x000000ffff057224 */ /* 0x000fe200078e0a07 */
[----:B------:R-:W-:Y:S01]  /*0ed0*/  ISETP.GT.U32.AND P0, PT, R11, R0, PT ;  /* 0x000000000b00720c */ /* 0x000fe20003f04070 */
[----:B------:R-:W-:Y:S01]  /*0ee0*/  IMAD R7, R23, R10, R9 ;  /* 0x0000000a17077224 */ /* 0x000fe200078e0209 */
[----:B------:R-:W-:Y:S01]  /*0ef0*/  ISETP.GT.U32.AND P5, PT, R11, R4, PT ;  /* 0x000000040b00720c */ /* 0x000fe20003fa4070 */
[C---:B------:R-:W-:Y:S01]  /*0f00*/  IMAD.HI.U32 R8, R6.reuse, R13, RZ ;  /* 0x0000000d06087227 */ /* 0x040fe200078e00ff */
[----:B------:R-:W-:Y:S01]  /*0f10*/  IABS R10, R17 ;  /* 0x00000011000a7213 */ /* 0x000fe20000000000 */
[----:B------:R-:W-:Y:S01]  /*0f20*/  UIMAD UR29, UR11, 0x23, URZ ;  /* 0x000000230b1d78a4 */ /* 0x000fe2000f8e023f */
[C---:B------:R-:W-:Y:S01]  /*0f30*/  ISETP.GT.U32.AND P1, PT, R23.reuse, R7, PT ;  /* 0x000000071700720c */ /* 0x040fe20003f24070 */
[----:B0-----:R-:W-:Y:S01]  /*0f40*/  IMAD.MOV R14, RZ, RZ, -R8 ;  /* 0x000000ffff0e7224 */ /* 0x001fe200078e0a08 */
[----:B------:R-:W-:Y:S01]  /*0f50*/  IABS R19, R28 ;  /* 0x0000001c00137213 */ /* 0x000fe20000000000 */
[C---:B------:R-:W-:Y:S01]  /*0f60*/  IMAD R8, R23.reuse, R5, R12 ;  /* 0x0000000517087224 */ /* 0x040fe200078e020c */
[----:B------:R-:W-:Y:S01]  /*0f70*/  IABS R12, R16 ;  /* 0x00000010000c7213 */ /* 0x000fe20000000000 */
[----:B------:R-:W-:Y:S01]  /*0f80*/  IMAD.HI.U32 R5, R6, R10, RZ ;  /* 0x0000000a06057227 */ /* 0x000fe200078e00ff */
[----:B------:R-:W-:Y:S01]  /*0f90*/  IABS R24, R31 ;  /* 0x0000001f00187213 */ /* 0x000fe20000000000 */
[----:B------:R-:W-:Y:S01]  /*0fa0*/  USHF.L.U32 UR43, UR11, 0x5, URZ ;  /* 0x000000050b2b7899 */ /* 0x000fe2000800063f */
[----:B------:R-:W-:Y:S01]  /*0fb0*/  IABS R21, R30 ;  /* 0x0000001e00157213 */ /* 0x000fe20000000000 */
[--C-:B------:R-:W-:Y:S01]  /*0fc0*/  @!P0 IMAD.IADD R0, R0, 0x1, -R11.reuse ;  /* 0x0000000100008824 */ /* 0x100fe200078e0a0b */
[----:B------:R-:W-:Y:S01]  /*0fd0*/  ISETP.GT.U32.AND P0, PT, R23, R8, PT ;  /* 0x000000081700720c */ /* 0x000fe20003f04070 */
[----:B------:R-:W-:Y:S01]  /*0fe0*/  @!P5 IMAD.IADD R4, R4, 0x1, -R11 ;  /* 0x000000010404d824 */ /* 0x000fe200078e0a0b */
[----:B------:R-:W-:Y:S01]  /*0ff0*/  ISETP.GE.AND P5, PT, R18, RZ, PT ;  /* 0x000000ff1200720c */ /* 0x000fe20003fa6270 */
[----:B------:R-:W-:Y:S01]  /*1000*/  @!P1 IMAD.IADD R7, R7, 0x1, -R23 ;  /* 0x0000000107079824 */ /* 0x000fe200078e0a17 */
[C---:B------:R-:W-:Y:S01]  /*1010*/  LOP3.LUT R18, R26.reuse, 0x14, RZ, 0xfc, !PT ;  /* 0x000000141a127812 */ /* 0x040fe200078efcff */
[----:B------:R-:W-:Y:S01]  /*1020*/  @!P2 IMAD.MOV R0, RZ, RZ, -R0 ;  /* 0x000000ffff00a224 */ /* 0x000fe200078e0a00 */
[----:B------:R-:W-:Y:S01]  /*1030*/  LOP3.LUT R32, R26, 0x4, RZ, 0xfc, !PT ;  /* 0x000000041a207812 */ /* 0x000fe200078efcff */
[----:B------:R-:W-:Y:S01]  /*1040*/  IMAD.MOV R5, RZ, RZ, -R5 ;  /* 0x000000ffff057224 */ /* 0x000fe200078e0a05 */
[C---:B------:R-:W-:Y:S01]  /*1050*/  ISETP.GT.U32.AND P2, PT, R23.reuse, R7, PT ;  /* 0x000000071700720c */ /* 0x040fe20003f44070 */
[C---:B------:R-:W-:Y:S01]  /*1060*/  IMAD R9, R23.reuse, R14, R13 ;  /* 0x0000000e17097224 */ /* 0x040fe200078e020d */
[----:B------:R-:W-:Y:S01]  /*1070*/  IABS R13, R18 ;  /* 0x00000012000d7213 */ /* 0x000fe20000000000 */
[C---:B------:R-:W-:Y:S01]  /*1080*/  IMAD R10, R23.reuse, R5, R10 ;  /* 0x00000005170a7224 */ /* 0x040fe200078e020a */
[----:B------:R-:W-:Y:S01]  /*1090*/  LOP3.LUT R5, RZ, R2, RZ, 0x33, !PT ;  /* 0x00000002ff057212 */ /* 0x000fe200078e33ff */
[--C-:B------:R-:W-:Y:S01]  /*10a0*/  @!P0 IMAD.IADD R8, R8, 0x1, -R23.reuse ;  /* 0x0000000108088824 */ /* 0x100fe200078e0a17 */
[----:B------:R-:W-:Y:S01]  /*10b0*/  ISETP.NE.AND P0, PT, R2, RZ, PT ;  /* 0x000000ff0200720c */ /* 0x000fe20003f05270 */
[----:B------:R-:W-:Y:S01]  /*10c0*/  @!P5 IMAD.MOV R4, RZ, RZ, -R4 ;  /* 0x000000ffff04d224 */ /* 0x000fe200078e0a04 */
[----:B------:R-:W-:Y:S01]  /*10d0*/  ISETP.GT.U32.AND P1, PT, R23, R9, PT ;  /* 0x000000091700720c */ /* 0x000fe20003f24070 */
[C---:B------:R-:W-:Y:S01]  /*10e0*/  IMAD.HI.U32 R2, R6.reuse, R12, RZ ;  /* 0x0000000c06027227 */ /* 0x040fe200078e00ff */
[C---:B------:R-:W-:Y:S01]  /*10f0*/  SEL R25, R5.reuse, R0, !P0 ;  /* 0x0000000005197207 */ /* 0x040fe20004000000 */
[----:B------:R-:W-:Y:S01]  /*1100*/  UIMAD UR47, UR11, 0x1f, URZ ;  /* 0x0000001f0b2f78a4 */ /* 0x000fe2000f8e023f */
[----:B------:R-:W-:Y:S01]  /*1110*/  SEL R4, R5, R4, !P0 ;  /* 0x0000000405047207 */ /* 0x000fe20004000000 */
[----:B------:R-:W-:Y:S01]  /*1120*/  @!P2 IMAD.IADD R7, R7, 0x1, -R23 ;  /* 0x000000010707a824 */ /* 0x000fe200078e0a17 */
[C---:B------:R-:W-:Y:S01]  /*1130*/  ISETP.GT.U32.AND P0, PT, R23.reuse, R10, PT ;  /* 0x0000000a1700720c */ /* 0x040fe20003f04070 */
[----:B------:R-:W-:Y:S01]  /*1140*/  IMAD.HI.U32 R11, R6, R13, RZ ;  /* 0x0000000d060b7227 */ /* 0x000fe200078e00ff */
[----:B------:R-:W-:Y:S01]  /*1150*/  ISETP.GT.U32.AND P2, PT, R23, R8, PT ;  /* 0x000000081700720c */ /* 0x000fe20003f44070 */
[----:B------:R-:W-:Y:S01]  /*1160*/  UIMAD UR49, UR11, 0x1e, URZ ;  /* 0x0000001e0b3178a4 */ /* 0x000fe2000f8e023f */
[----:B------:R-:W-:Y:S01]  /*1170*/  ISETP.GE.AND P5, PT, R17, RZ, PT ;  /* 0x000000ff1100720c */ /* 0x000fe20003fa6270 */
[----:B------:R-:W-:Y:S01]  /*1180*/  IMAD.MOV R2, RZ, RZ, -R2 ;  /* 0x000000ffff027224 */ /* 0x000fe200078e0a02 */
[C---:B------:R-:W-:Y:S01]  /*1190*/  LOP3.LUT R17, R26.reuse, 0x10, RZ, 0xfc, !PT ;  /* 0x000000101a117812 */ /* 0x040fe200078efcff */
[----:B------:R-:W-:Y:S01]  /*11a0*/  IMAD.MOV R14, RZ, RZ, -R11 ;  /* 0x000000ffff0e7224 */ /* 0x000fe200078e0a0b */
[----:B------:R-:W-:Y:S01]  /*11b0*/  LOP3.LUT R11, R26, 0x12, RZ, 0xfc, !PT ;  /* 0x000000121a0b7812 */ /* 0x000fe200078efcff */
[--C-:B------:R-:W-:Y:S01]  /*11c0*/  @!P1 IMAD.IADD R9, R9, 0x1, -R23.reuse ;  /* 0x0000000109099824 */ /* 0x100fe200078e0a17 */
[----:B------:R-:W-:Y:S01]  /*11d0*/  UIMAD UR51, UR11, 0x1d, URZ ;  /* 0x0000001d0b3378a4 */ /* 0x000fe2000f8e023f */
[C---:B------:R-:W-:Y:S01]  /*11e0*/  IMAD R0, R23.reuse, R2, R12 ;  /* 0x0000000217007224 */ /* 0x040fe200078e020c */
[----:B------:R-:W-:Y:S01]  /*11f0*/  IABS R12, R11 ;  /* 0x0000000b000c7213 */ /* 0x000fe20000000000 */
[----:B------:R-:W-:Y:S01]  /*1200*/  @!P0 IMAD.IADD R10, R10, 0x1, -R23 ;  /* 0x000000010a0a8824 */ /* 0x000fe200078e0a17 */
[C---:B------:R-:W-:Y:S01]  /*1210*/  ISETP.GT.U32.AND P1, PT, R23.reuse, R9, PT ;  /* 0x000000091700720c */ /* 0x040fe20003f24070 */
[C---:B------:R-:W-:Y:S01]  /*1220*/  IMAD R2, R23.reuse, R14, R13 ;  /* 0x0000000e17027224 */ /* 0x040fe200078e020d */
[----:B------:R-:W-:Y:S01]  /*1230*/  IABS R14, R17 ;  /* 0x00000011000e7213 */ /* 0x000fe20000000000 */
[----:B------:R-:W-:Y:S01]  /*1240*/  @!P2 IMAD.IADD R8, R8, 0x1, -R23 ;  /* 0x000000010808a824 */ /* 0x000fe200078e0a17 */
[----:B------:R-:W-:Y:S01]  /*1250*/  ISETP.GT.U32.AND P0, PT, R23, R10, PT ;  /* 0x0000000a1700720c */ /* 0x000fe20003f04070 */
[----:B------:R-:W-:Y:S01]  /*1260*/  VIADD R5, R15, 0xe ;  /* 0x0000000e0f057836 */ /* 0x000fe20000000000 */
[----:B------:R-:W-:Y:S01]  /*1270*/  UIMAD UR53, UR11, 0x1c, URZ ;  /* 0x0000001c0b3578a4 */ /* 0x000fe2000f8e023f */
[----:B------:R-:W-:Y:S01]  /*1280*/  @!P6 IMAD.MOV R8, RZ, RZ, -R8 ;  /* 0x000000ffff08e224 */ /* 0x000fe200078e0a08 */
[----:B------:R-:W-:Y:S01]  /*1290*/  ISETP.GT.U32.AND P6, PT, R23, R2, PT ;  /* 0x000000021700720c */ /* 0x000fe20003fc4070 */
[----:B------:R-:W-:Y:S01]  /*12a0*/  @!P4 IMAD.MOV R7, RZ, RZ, -R7 ;  /* 0x000000ffff07c224 */ /* 0x000fe200078e0a07 */
[----:B------:R-:W-:Y:S01]  /*12b0*/  ISETP.GE.AND P2, PT, R5, RZ, PT ;  /* 0x000000ff0500720c */ /* 0x000fe20003f46270 */
[----:B------:R-:W-:Y:S01]  /*12c0*/  UIMAD UR55, UR11, 0x1b, URZ ;  /* 0x0000001b0b3778a4 */ /* 0x000fe2000f8e023f */
[----:B------:R-:W-:Y:S01]  /*12d0*/  IABS R15, R5 ;  /* 0x00000005000f7213 */ /* 0x000fe20000000000 */
[----:B------:R-:W-:Y:S01]  /*12e0*/  IMAD.HI.U32 R5, R6, R12, RZ ;  /* 0x0000000c06057227 */ /* 0x000fe200078e00ff */
[----:B------:R-:W-:Y:S01]  /*12f0*/  ISETP.GE.AND P4, PT, R16, RZ, PT ;  /* 0x000000ff1000720c */ /* 0x000fe20003f86270 */
[----:B------:R-:W-:Y:S01]  /*1300*/  UIMAD UR57, UR11, 0x1a, URZ ;  /* 0x0000001a0b3978a4 */ /* 0x000fe2000f8e023f */
[----:B------:R-:W-:Y:S01]  /*1310*/  CS2R R40, SRZ ;  /* 0x0000000000287805 */ /* 0x000fe2000001ff00 */
[----:B------:R-:W-:Y:S01]  /*1320*/  IMAD.MOV R13, RZ, RZ, -R5 ;  /* 0x000000ffff0d7224 */ /* 0x000fe200078e0a05 */
[----:B------:R-:W-:Y:S01]  /*1330*/  UIMAD UR37, UR11, 0x19, URZ ;  /* 0x000000190b2578a4 */ /* 0x000fe2000f8e023f */
[--C-:B------:R-:W-:Y:S01]  /*1340*/  @!P1 IMAD.IADD R9, R9, 0x1, -R23.reuse ;  /* 0x0000000109099824 */ /* 0x100fe200078e0a17 */
[----:B------:R-:W-:Y:S01]  /*1350*/  ISETP.GT.U32.AND P1, PT, R23, R0, PT ;  /* 0x000000001700720c */ /* 0x000fe20003f24070 */
[--C-:B------:R-:W-:Y:S01]  /*1360*/  @!P0 IMAD.IADD R10, R10, 0x1, -R23.reuse ;  /* 0x000000010a0a8824 */ /* 0x100fe200078e0a17 */
[----:B------:R-:W-:Y:S01]  /*1370*/  ISETP.GE.AND P0, PT, R11, RZ, PT ;  /* 0x000000ff0b00720c */ /* 0x000fe20003f06270 */
[C---:B------:R-:W-:Y:S01]  /*1380*/  IMAD R12, R23.reuse, R13, R12 ;  /* 0x0000000d170c7224 */ /* 0x040fe200078e020c */
[----:B------:R-:W-:Y:S01]  /*1390*/  UIMAD UR36, UR11, 0x18, URZ ;  /* 0x000000180b2478a4 */ /* 0x000fe2000f8e023f */
[----:B------:R-:W-:Y:S01]  /*13a0*/  @!P6 IMAD.IADD R2, R2, 0x1, -R23 ;  /* 0x000000010202e824 */ /* 0x000fe200078e0a17 */
[----:B------:R-:W-:Y:S01]  /*13b0*/  USHF.L.U32 UR8, UR6, 0x6, URZ ;  /* 0x0000000606087899 */ /* 0x000fe2000800063f */
[----:B------:R-:W-:Y:S01]  /*13c0*/  @!P5 IMAD.MOV R10, RZ, RZ, -R10 ;  /* 0x000000ffff0ad224 */ /* 0x000fe200078e0a0a */
[C---:B------:R-:W-:Y:S01]  /*13d0*/  ISETP.GT.U32.AND P5, PT, R23.reuse, R12, PT ;  /* 0x0000000c1700720c */ /* 0x040fe20003fa4070 */
[----:B------:R-:W-:Y:S01]  /*13e0*/  IMAD.HI.U32 R5, R6, R14, RZ ;  /* 0x0000000e06057227 */ /* 0x000fe200078e00ff */
[C---:B------:R-:W-:Y:S01]  /*13f0*/  ISETP.GT.U32.AND P6, PT, R23.reuse, R2, PT ;  /* 0x000000021700720c */ /* 0x040fe20003fc4070 */
[----:B------:R-:W-:Y:S01]  /*1400*/  UIMAD UR61, UR11, 0x16, URZ ;  /* 0x000000160b3d78a4 */ /* 0x000fe2000f8e023f */
[----:B------:R-:W-:Y:S01]  /*1410*/  CS2R R42, SRZ ;  /* 0x00000000002a7805 */ /* 0x000fe2000001ff00 */
[----:B------:R-:W-:Y:S01]  /*1420*/  IMAD.MOV R5, RZ, RZ, -R5 ;  /* 0x000000ffff057224 */ /* 0x000fe200078e0a05 */
[----:B------:R-:W-:Y:S01]  /*1430*/  UIMAD UR32, UR11, 0x15, URZ ;  /* 0x000000150b2078a4 */ /* 0x000fe2000f8e023f */
[--C-:B------:R-:W-:Y:S01]  /*1440*/  @!P1 IMAD.IADD R0, R0, 0x1, -R23.reuse ;  /* 0x0000000100009824 */ /* 0x100fe200078e0a17 */
[----:B------:R-:W-:Y:S01]  /*1450*/  UIMAD UR28, UR11, 0x14, URZ ;  /* 0x000000140b1c78a4 */ /* 0x000fe2000f8e023f */
[C---:B------:R-:W-:Y:S01]  /*1460*/  IMAD R13, R23.reuse, R5, R14 ;  /* 0x00000005170d7224 */ /* 0x040fe200078e020e */
[----:B------:R-:W-:Y:S01]  /*1470*/  UIMAD UR24, UR11, 0x13, URZ ;  /* 0x000000130b1878a4 */ /* 0x000fe2000f8e023f */
[----:B------:R-:W-:Y:S01]  /*1480*/  IMAD.HI.U32 R11, R6, R15, RZ ;  /* 0x0000000f060b7227 */ /* 0x000fe200078e00ff */
[C---:B------:R-:W-:Y:S01]  /*1490*/  ISETP.GT.U32.AND P1, PT, R23.reuse, R0, PT ;  /* 0x000000001700720c */ /* 0x040fe20003f24070 */
[----:B------:R-:W-:Y:S01]  /*14a0*/  USHF.R.U32.HI UR10, URZ, 0x4, UR7 ;  /* 0x000000043f0a7899 */ /* 0x000fe20008011607 */
[----:B------:R-:W-:Y:S01]  /*14b0*/  CS2R R44, SRZ ;  /* 0x00000000002c7805 */ /* 0x000fe2000001ff00 */
[--C-:B------:R-:W-:Y:S01]  /*14c0*/  @!P5 IMAD.IADD R12, R12, 0x1, -R23.reuse ;  /* 0x000000010c0cd824 */ /* 0x100fe200078e0a17 */
[----:B------:R-:W-:Y:S01]  /*14d0*/  CS2R R46, SRZ ;  /* 0x00000000002e7805 */ /* 0x000fe2000001ff00 */
[----:B------:R-:W-:Y:S01]  /*14e0*/  @!P6 IMAD.IADD R2, R2, 0x1, -R23 ;  /* 0x000000010202e824 */ /* 0x000fe200078e0a17 */
[C---:B------:R-:W-:Y:S01]  /*14f0*/  ISETP.GT.U32.AND P6, PT, R23.reuse, R13, PT ;  /* 0x0000000d1700720c */ /* 0x040fe20003fc4070 */
[----:B------:R-:W-:Y:S01]  /*1500*/  IMAD.MOV R16, RZ, RZ, -R11 ;  /* 0x000000ffff107224 */ /* 0x000fe200078e0a0b */
[----:B------:R-:W-:Y:S01]  /*1510*/  ISETP.GT.U32.AND P5, PT, R23, R12, PT ;  /* 0x0000000c1700720c */ /* 0x000fe20003fa4070 */
[----:B------:R-:W-:Y:S01]  /*1520*/  IMAD.HI.U32 R11, R6, R19, RZ ;  /* 0x00000013060b7227 */ /* 0x000fe200078e00ff */
[----:B------:R-:W-:Y:S01]  /*1530*/  USGXT.U32 UR10, UR10, 0xe ;  /* 0x0000000e0a0a789a */ /* 0x000fe20008000000 */
[----:B------:R-:W-:-:S02]  /*1540*/  CS2R R48, SRZ ;  /* 0x0000000000307805 */ /* 0x000fc4000001ff00 */
[----:B------:R-:W-:Y:S01]  /*1550*/  CS2R R50, SRZ ;  /* 0x0000000000327805 */ /* 0x000fe2000001ff00 */
[----:B------:R-:W-:Y:S01]  /*1560*/  @!P1 IMAD.IADD R0, R0, 0x1, -R23 ;  /* 0x0000000100009824 */ /* 0x000fe200078e0a17 */
[----:B------:R-:W-:Y:S01]  /*1570*/  ISETP.GE.AND P1, PT, R17, RZ, PT ;  /* 0x000000ff1100720c */ /* 0x000fe20003f26270 */
[----:B------:R-:W-:Y:S01]  /*1580*/  IMAD R14, R23, R16, R15 ;  /* 0x00000010170e7224 */ /* 0x000fe200078e020f */
[----:B------:R-:W-:Y:S01]  /*1590*/  IABS R17, R27 ;  /* 0x0000001b00117213 */ /* 0x000fe20000000000 */
[----:B------:R-:W-:Y:S01]  /*15a0*/  @!P3 IMAD.MOV R9, RZ, RZ, -R9 ;  /* 0x000000ffff09b224 */ /* 0x000fe200078e0a09 */
[----:B------:R-:W-:Y:S01]  /*15b0*/  ISETP.GE.AND P3, PT, R18, RZ, PT ;  /* 0x000000ff1200720c */ /* 0x000fe20003f66270 */
[--C-:B------:R-:W-:Y:S01]  /*15c0*/  @!P6 IMAD.IADD R13, R13, 0x1, -R23.reuse ;  /* 0x000000010d0de824 */ /* 0x100fe200078e0a17 */
[----:B------:R-:W-:Y:S01]  /*15d0*/  CS2R R52, SRZ ;  /* 0x0000000000347805 */ /* 0x000fe2000001ff00 */
[----:B------:R-:W-:Y:S01]  /*15e0*/  @!P5 IMAD.IADD R12, R12, 0x1, -R23 ;  /* 0x000000010c0cd824 */ /* 0x000fe200078e0a17 */
[C---:B------:R-:W-:Y:S01]  /*15f0*/  ISETP.GT.U32.AND P5, PT, R23.reuse, R14, PT ;  /* 0x0000000e1700720c */ /* 0x040fe20003fa4070 */
[----:B------:R-:W-:Y:S01]  /*1600*/  IMAD.HI.U32 R5, R6, R17, RZ ;  /* 0x0000001106057227 */ /* 0x000fe200078e00ff */
[----:B------:R-:W-:-:S02]  /*1610*/  ISETP.GT.U32.AND P6, PT, R23, R13, PT ;  /* 0x0000000d1700720c */ /* 0x000fc40003fc4070 */
[----:B------:R-:W-:Y:S02]  /*1620*/  CS2R R54, SRZ ;  /* 0x0000000000367805 */ /* 0x000fe4000001ff00 */
[----:B------:R-:W-:Y:S01]  /*1630*/  CS2R R34, SRZ ;  /* 0x0000000000227805 */ /* 0x000fe2000001ff00 */
[C---:B------:R-:W-:Y:S01]  /*1640*/  IMAD.HI.U32 R16, R6.reuse, R24, RZ ;  /* 0x0000001806107227 */ /* 0x040fe200078e00ff */
[----:B------:R-:W-:Y:S02]  /*1650*/  CS2R R36, SRZ ;  /* 0x0000000000247805 */ /* 0x000fe4000001ff00 */
[----:B------:R-:W-:Y:S01]  /*1660*/  CS2R R38, SRZ ;  /* 0x0000000000267805 */ /* 0x000fe2000001ff00 */
[----:B------:R-:W-:-:S04]  /*1670*/  IMAD.HI.U32 R15, R6, R21, RZ ;  /* 0x00000015060f7227 */ /* 0x000fc800078e00ff */
[----:B------:R-:W-:Y:S02]  /*1680*/  IMAD.MOV R20, RZ, RZ, -R11 ;  /* 0x000000ffff147224 */ /* 0x000fe400078e0a0b */
[----:B------:R-:W-:Y:S02]  /*1690*/  IMAD.MOV R18, RZ, RZ, -R5 ;  /* 0x000000ffff127224 */ /* 0x000fe400078e0a05 */
[----:B------:R-:W-:Y:S02]  /*16a0*/  IMAD.MOV R5, RZ, RZ, -R16 ;  /* 0x000000ffff057224 */ /* 0x000fe400078e0a10 */
[----:B------:R-:W-:Y:S02]  /*16b0*/  IMAD.MOV R22, RZ, RZ, -R15 ;  /* 0x000000ffff167224 */ /* 0x000fe400078e0a0f */
[C---:B------:R-:W-:Y:S01]  /*16c0*/  IMAD R16, R23.reuse, R20, R19 ;  /* 0x0000001417107224 */ /* 0x040fe200078e0213 */
[----:B------:R-:W-:Y:S01]  /*16d0*/  IABS R19, R32 ;  /* 0x0000002000137213 */ /* 0x000fe20000000000 */
[C---:B------:R-:W-:Y:S01]  /*16e0*/  IMAD R15, R23.reuse, R18, R17 ;  /* 0x00000012170f7224 */ /* 0x040fe200078e0211 */
[----:B------:R-:W-:Y:S01]  /*16f0*/  LOP3.LUT R20, R26, 0x2, RZ, 0xfc, !PT ;  /* 0x000000021a147812 */ /* 0x000fe200078efcff */
[--C-:B------:R-:W-:Y:S01]  /*1700*/  @!P5 IMAD.IADD R14, R14, 0x1, -R23.reuse ;  /* 0x000000010e0ed824 */ /* 0x100fe200078e0a17 */
[----:B------:R-:W-:Y:S01]  /*1710*/  ISETP.GT.U32.AND P5, PT, R23, R16, PT ;  /* 0x000000101700720c */ /* 0x000fe20003fa4070 */
[----:B------:R-:W-:Y:S01]  /*1720*/  @!P6 IMAD.IADD R13, R13, 0x1, -R23 ;  /* 0x000000010d0de824 */ /* 0x000fe200078e0a17 */
[C---:B------:R-:W-:Y:S01]  /*1730*/  ISETP.GT.U32.AND P6, PT, R23.reuse, R15, PT ;  /* 0x0000000f1700720c */ /* 0x040fe20003fc4070 */
[C---:B------:R-:W-:Y:S01]  /*1740*/  IMAD R17, R23.reuse, R22, R21 ;  /* 0x0000001617117224 */ /* 0x040fe200078e0215 */
[----:B------:R-:W-:Y:S01]  /*1750*/  IABS R21, R26 ;  /* 0x0000001a00157213 */ /* 0x000fe20000000000 */
[----:B------:R-:W-:Y:S01]  /*1760*/  IMAD R18, R23, R5, R24 ;  /* 0x0000000517127224 */ /* 0x000fe200078e0218 */
[----:B------:R-:W-:Y:S01]  /*1770*/  IABS R24, R20 ;  /* 0x0000001400187213 */ /* 0x000fe20000000000 */
[----:B------:R-:W-:-:S04]  /*1780*/  IMAD.HI.U32 R5, R6, R19, RZ ;  /* 0x0000001306057227 */ /* 0x000fc800078e00ff */
[----:B------:R-:W-:Y:S02]  /*1790*/  IMAD.MOV R22, RZ, RZ, -R5 ;  /* 0x000000ffff167224 */ /* 0x000fe400078e0a05 */
[----:B------:R-:W-:-:S04]  /*17a0*/  IMAD.HI.U32 R11, R6, R21, RZ ;  /* 0x00000015060b7227 */ /* 0x000fc800078e00ff */
[----:B------:R-:W-:Y:S02]  /*17b0*/  IMAD.MOV.U32 R5, RZ, RZ, R0 ;  /* 0x000000ffff057224 */ /* 0x000fe400078e0000 */
[--C-:B------:R-:W-:Y:S01]  /*17c0*/  @!P5 IMAD.IADD R16, R16, 0x1, -R23.reuse ;  /* 0x000000011010d824 */ /* 0x100fe200078e0a17 */
[----:B------:R-:W-:Y:S01]  /*17d0*/  ISETP.GT.U32.AND P5, PT, R23, R17, PT ;  /* 0x000000111700720c */ /* 0x000fe20003fa4070 */
[----:B------:R-:W-:Y:S01]  /*17e0*/  @!P6 IMAD.IADD R15, R15, 0x1, -R23 ;  /* 0x000000010f0fe824 */ /* 0x000fe200078e0a17 */
[----:B------:R-:W-:Y:S01]  /*17f0*/  ISETP.GE.AND P6, PT, R26, RZ, PT ;  /* 0x000000ff1a00720c */ /* 0x000fe20003fc6270 */
[----:B------:R-:W-:Y:S02]  /*1800*/  IMAD.MOV R26, RZ, RZ, -R11 ;  /* 0x000000ffff1a7224 */ /* 0x000fe400078e0a0b */
[----:B------:R-:W-:Y:S01]  /*1810*/  @!P4 IMAD.MOV R5, RZ, RZ, -R5 ;  /* 0x000000ffff05c224 */ /* 0x000fe200078e0a05 */
[C---:B------:R-:W-:Y:S01]  /*1820*/  ISETP.GT.U32.AND P4, PT, R23.reuse, R14, PT ;  /* 0x0000000e1700720c */ /* 0x040fe20003f84070 */
[----:B------:R-:W-:Y:S01]  /*1830*/  IMAD.MOV.U32 R11, RZ, RZ, R2 ;  /* 0x000000ffff0b7224 */ /* 0x000fe200078e0002 */
[----:B------:R-:W-:Y:S01]  /*1840*/  LOP3.LUT R2, RZ, R3, RZ, 0x33, !PT ;  /* 0x00000003ff027212 */ /* 0x000fe200078e33ff */
[----:B------:R-:W-:-:S02]  /*1850*/  IMAD R21, R23, R26, R21 ;  /* 0x0000001a17157224 */ /* 0x000fc400078e0215 */
[----:B------:R-:W-:Y:S01]  /*1860*/  @!P3 IMAD.MOV R11, RZ, RZ, -R11 ;  /* 0x000000ffff0bb224 */ /* 0x000fe200078e0a0b */
[----:B------:R-:W-:Y:S01]  /*1870*/  ISETP.GT.U32.AND P3, PT, R23, R15, PT ;  /* 0x0000000f1700720c */ /* 0x000fe20003f64070 */
[----:B------:R-:W-:Y:S01]  /*1880*/  @!P5 IMAD.IADD R17, R17, 0x1, -R23 ;  /* 0x000000011111d824 */ /* 0x000fe200078e0a17 */
[C---:B------:R-:W-:Y:S01]  /*1890*/  ISETP.GT.U32.AND P5, PT, R23.reuse, R16, PT ;  /* 0x000000101700720c */ /* 0x040fe20003fa4070 */
[----:B------:R-:W-:Y:S01]  /*18a0*/  @!P1 IMAD.MOV R13, RZ, RZ, -R13 ;  /* 0x000000ffff0d9224 */ /* 0x000fe200078e0a0d */
[C---:B------:R-:W-:Y:S01]  /*18b0*/  ISETP.GT.U32.AND P1, PT, R23.reuse, R18, PT ;  /* 0x000000121700720c */ /* 0x040fe20003f24070 */
[C---:B------:R-:W-:Y:S02]  /*18c0*/  IMAD R19, R23.reuse, R22, R19 ;  /* 0x0000001617137224 */ /* 0x040fe400078e0213 */
[----:B------:R-:W-:Y:S01]  /*18d0*/  @!P4 IMAD.IADD R14, R14, 0x1, -R23 ;  /* 0x000000010e0ec824 */ /* 0x000fe200078e0a17 */
[C---:B------:R-:W-:Y:S01]  /*18e0*/  ISETP.GT.U32.AND P4, PT, R23.reuse, R21, PT ;  /* 0x000000151700720c */ /* 0x040fe20003f84070 */
[----:B------:R-:W-:Y:S01]  /*18f0*/  @!P0 IMAD.MOV R12, RZ, RZ, -R12 ;  /* 0x000000ffff0c8224 */ /* 0x000fe200078e0a0c */
[----:B------:R-:W-:Y:S01]  /*1900*/  ISETP.GT.U32.AND P0, PT, R23, R17, PT ;  /* 0x000000111700720c */ /* 0x000fe20003f04070 */
[----:B------:R-:W-:-:S04]  /*1910*/  IMAD.HI.U32 R6, R6, R24, RZ ;  /* 0x0000001806067227 */ /* 0x000fc800078e00ff */
[--C-:B------:R-:W-:Y:S01]  /*1920*/  @!P3 IMAD.IADD R15, R15, 0x1, -R23.reuse ;  /* 0x000000010f0fb824 */ /* 0x100fe200078e0a17 */
[C---:B------:R-:W-:Y:S01]  /*1930*/  ISETP.GT.U32.AND P3, PT, R23.reuse, R19, PT ;  /* 0x000000131700720c */ /* 0x040fe20003f64070 */
[----:B------:R-:W-:Y:S02]  /*1940*/  IMAD.MOV R6, RZ, RZ, -R6 ;  /* 0x000000ffff067224 */ /* 0x000fe400078e0a06 */
[--C-:B------:R-:W-:Y:S01]  /*1950*/  @!P1 IMAD.IADD R18, R18, 0x1, -R23.reuse ;  /* 0x0000000112129824 */ /* 0x100fe200078e0a17 */
[----:B------:R-:W-:Y:S01]  /*1960*/  ISETP.GE.AND P1, PT, R28, RZ, PT ;  /* 0x000000ff1c00720c */ /* 0x000fe20003f26270 */
[----:B------:R-:W-:Y:S02]  /*1970*/  IMAD R6, R23, R6, R24 ;  /* 0x0000000617067224 */ /* 0x000fe400078e0218 */
[--C-:B------:R-:W-:Y:S01]  /*1980*/  @!P4 IMAD.IADD R21, R21, 0x1, -R23.reuse ;  /* 0x000000011515c824 */ /* 0x100fe200078e0a17 */
[----:B------:R-:W-:Y:S01]  /*1990*/  ISETP.GT.U32.AND P4, PT, R23, R18, PT ;  /* 0x000000121700720c */ /* 0x000fe20003f84070 */
[--C-:B------:R-:W-:Y:S01]  /*19a0*/  @!P0 IMAD.IADD R17, R17, 0x1, -R23.reuse ;  /* 0x0000000111118824 */ /* 0x100fe200078e0a17 */
[C---:B------:R-:W-:Y:S01]  /*19b0*/  ISETP.GT.U32.AND P0, PT, R23.reuse, R6, PT ;  /* 0x000000061700720c */ /* 0x040fe20003f04070 */
[----:B------:R-:W-:Y:S01]  /*19c0*/  @!P2 IMAD.MOV R14, RZ, RZ, -R14 ;  /* 0x000000ffff0ea224 */ /* 0x000fe200078e0a0e */
[----:B------:R-:W-:Y:S01]  /*19d0*/  ISETP.GT.U32.AND P2, PT, R23, R21, PT ;  /* 0x000000151700720c */ /* 0x000fe20003f44070 */
[--C-:B------:R-:W-:Y:S01]  /*19e0*/  @!P5 IMAD.IADD R16, R16, 0x1, -R23.reuse ;  /* 0x000000011010d824 */ /* 0x100fe200078e0a17 */
[----:B------:R-:W-:Y:S01]  /*19f0*/  ISETP.GE.AND P5, PT, R27, RZ, PT ;  /* 0x000000ff1b00720c */ /* 0x000fe20003fa6270 */
[----:B------:R-:W-:-:S02]  /*1a00*/  @!P3 IMAD.IADD R19, R19, 0x1, -R23 ;  /* 0x000000011313b824 */ /* 0x000fc400078e0a17 */
[----:B------:R-:W-:Y:S01]  /*1a10*/  @!P1 IMAD.MOV R16, RZ, RZ, -R16 ;  /* 0x000000ffff109224 */ /* 0x000fe200078e0a10 */
[----:B------:R-:W-:Y:S01]  /*1a20*/  ISETP.NE.AND P1, PT, R3, RZ, PT ;  /* 0x000000ff0300720c */ /* 0x000fe20003f25270 */
[----:B------:R-:W-:Y:S01]  /*1a30*/  IMAD R0, R88, UR6, RZ ;  /* 0x0000000658007c24 */ /* 0x000fe2000f8e02ff */
[----:B------:R-:W-:Y:S01]  /*1a40*/  ISETP.GT.U32.AND P3, PT, R23, R19, PT ;  /* 0x000000131700720c */ /* 0x000fe20003f64070 */
[--C-:B------:R-:W-:Y:S01]  /*1a50*/  @!P4 IMAD.IADD R18, R18, 0x1, -R23.reuse ;  /* 0x000000011212c824 */ /* 0x100fe200078e0a17 */
[----:B------:R-:W-:Y:S01]  /*1a60*/  ISETP.GE.AND P4, PT, R31, RZ, PT ;  /* 0x000000ff1f00720c */ /* 0x000fe20003f86270 */
[--C-:B------:R-:W-:Y:S01]  /*1a70*/  @!P0 IMAD.IADD R6, R6, 0x1, -R23.reuse ;  /* 0x0000000106068824 */ /* 0x100fe200078e0a17 */
[----:B------:R-:W-:Y:S01]  /*1a80*/  ISETP.GE.AND P0, PT, R30, RZ, PT ;  /* 0x000000ff1e00720c */ /* 0x000fe20003f06270 */
[----:B------:R-:W-:Y:S01]  /*1a90*/  @!P2 IMAD.IADD R21, R21, 0x1, -R23 ;  /* 0x000000011515a824 */ /* 0x000fe200078e0a17 */
[----:B------:R-:W-:Y:S01]  /*1aa0*/  ISETP.GE.AND P2, PT, R32, RZ, PT ;  /* 0x000000ff2000720c */ /* 0x000fe20003f46270 */
[----:B------:R-:W-:Y:S01]  /*1ab0*/  @!P5 IMAD.MOV R15, RZ, RZ, -R15 ;  /* 0x000000ffff0fd224 */ /* 0x000fe200078e0a0f */
[----:B------:R-:W-:Y:S01]  /*1ac0*/  ISETP.GT.U32.AND P5, PT, R23, R6, PT ;  /* 0x000000061700720c */ /* 0x000fe20003fa4070 */
[----:B------:R-:W-:Y:S01]  /*1ad0*/  @!P6 IMAD.MOV R21, RZ, RZ, -R21 ;  /* 0x000000ffff15e224 */ /* 0x000fe200078e0a15 */
[C---:B------:R-:W-:Y:S01]  /*1ae0*/  SEL R7, R2.reuse, R7, !P1 ;  /* 0x0000000702077207 */ /* 0x040fe20004800000 */
[----:B------:R-:W-:Y:S01]  /*1af0*/  UIMAD UR6, UR11, 0x17, URZ ;  /* 0x000000170b0678a4 */ /* 0x000fe2000f8e023f */
[----:B------:R-:W-:Y:S01]  /*1b00*/  SEL R8, R2, R8, !P1 ;  /* 0x0000000802087207 */ /* 0x000fe20004800000 */
[----:B------:R-:W-:Y:S01]  /*1b10*/  @!P3 IMAD.IADD R19, R19, 0x1, -R23 ;  /* 0x000000011313b824 */ /* 0x000fe200078e0a17 */
[----:B------:R-:W-:Y:S01]  /*1b20*/  ISETP.GE.AND P3, PT, R20, RZ, PT ;  /* 0x000000ff1400720c */ /* 0x000fe20003f66270 */
[----:B------:R-:W-:Y:S01]  /*1b30*/  @!P4 IMAD.MOV R18, RZ, RZ, -R18 ;  /* 0x000000ffff12c224 */ /* 0x000fe200078e0a12 */
[C---:B------:R-:W-:Y:S01]  /*1b40*/  SEL R10, R2.reuse, R10, !P1 ;  /* 0x0000000a020a7207 */ /* 0x040fe20004800000 */
[----:B------:R-:W-:Y:S01]  /*1b50*/  @!P0 IMAD.MOV R17, RZ, RZ, -R17 ;  /* 0x000000ffff118224 */ /* 0x000fe200078e0a11 */
[C---:B------:R-:W-:Y:S01]  /*1b60*/  SEL R9, R2.reuse, R9, !P1 ;  /* 0x0000000902097207 */ /* 0x040fe20004800000 */
[----:B------:R-:W-:Y:S01]  /*1b70*/  @!P2 IMAD.MOV R19, RZ, RZ, -R19 ;  /* 0x000000ffff13a224 */ /* 0x000fe200078e0a13 */
[----:B------:R-:W-:Y:S01]  /*1b80*/  SEL R5, R2, R5, !P1 ;  /* 0x0000000502057207 */ /* 0x000fe20004800000 */
[----:B------:R-:W-:Y:S01]  /*1b90*/  @!P5 IMAD.IADD R6, R6, 0x1, -R23 ;  /* 0x000000010606d824 */ /* 0x000fe200078e0a17 */
[----:B------:R-:W-:Y:S01]  /*1ba0*/  IADD3 R227, P5, R0, UR20, RZ ;  /* 0x0000001400e37c10 */ /* 0x000fe2000ffbe0ff */
[----:B------:R-:W-:Y:S01]  /*1bb0*/  IMAD R7, R7, UR13, RZ ;  /* 0x0000000d07077c24 */ /* 0x000fe2000f8e02ff */
[----:B------:R-:W-:Y:S01]  /*1bc0*/  SEL R12, R2, R12, !P1 ;  /* 0x0000000c020c7207 */ /* 0x000fe20004800000 */
[----:B------:R-:W-:Y:S01]  /*1bd0*/  IMAD R8, R8, UR13, RZ ;  /* 0x0000000d08087c24 */ /* 0x000fe2000f8e02ff */
[C---:B------:R-:W-:Y:S01]  /*1be0*/  SEL R18, R2.reuse, R18, !P1 ;  /* 0x0000001202127207 */ /* 0x040fe20004800000 */
[----:B------:R-:W-:Y:S01]  /*1bf0*/  @!P3 IMAD.MOV R6, RZ, RZ, -R6 ;  /* 0x000000ffff06b224 */ /* 0x000fe200078e0a06 */
[----:B------:R-:W-:Y:S01]  /*1c00*/  SEL R19, R2, R19, !P1 ;  /* 0x0000001302137207 */ /* 0x000fe20004800000 */
[----:B------:R-:W-:Y:S01]  /*1c10*/  IMAD R10, R10, UR13, RZ ;  /* 0x0000000d0a0a7c24 */ /* 0x000fe2000f8e02ff */
[C---:B------:R-:W-:Y:S01]  /*1c20*/  SEL R21, R2.reuse, R21, !P1 ;  /* 0x0000001502157207 */ /* 0x040fe20004800000 */
[----:B------:R-:W-:Y:S01]  /*1c30*/  IMAD R9, R9, UR13, RZ ;  /* 0x0000000d09097c24 */ /* 0x000fe2000f8e02ff */
[C---:B------:R-:W-:Y:S01]  /*1c40*/  SEL R13, R2.reuse, R13, !P1 ;  /* 0x0000000d020d7207 */ /* 0x040fe20004800000 */
[----:B------:R-:W-:Y:S01]  /*1c50*/  IMAD R5, R5, UR13, RZ ;  /* 0x0000000d05057c24 */ /* 0x000fe2000f8e02ff */
[----:B------:R-:W-:Y:S01]  /*1c60*/  SEL R14, R2, R14, !P1 ;  /* 0x0000000e020e7207 */ /* 0x000fe20004800000 */
[----:B------:R-:W-:Y:S01]  /*1c70*/  IMAD R3, R12, UR13, RZ ;  /* 0x0000000d0c037c24 */ /* 0x000fe2000f8e02ff */
[----:B------:R-:W-:Y:S01]  /*1c80*/  SEL R16, R2, R16, !P1 ;  /* 0x0000001002107207 */ /* 0x000fe20004800000 */
[----:B------:R-:W-:Y:S01]  /*1c90*/  IMAD R27, R18, UR13, RZ ;  /* 0x0000000d121b7c24 */ /* 0x000fe2000f8e02ff */
[----:B------:R-:W-:Y:S01]  /*1ca0*/  SEL R15, R2, R15, !P1 ;  /* 0x0000000f020f7207 */ /* 0x000fe20004800000 */
[----:B------:R-:W-:Y:S01]  /*1cb0*/  IMAD R28, R19, UR13, RZ ;  /* 0x0000000d131c7c24 */ /* 0x000fe2000f8e02ff */
[----:B------:R-:W-:Y:S01]  /*1cc0*/  LEA.HI.X.SX32 R30, R0, UR21, 0x1, P5 ;  /* 0x00000015001e7c11 */ /* 0x000fe2000a8f0eff */
[----:B------:R-:W-:Y:S01]  /*1cd0*/  IMAD R0, R25, UR5, RZ ;  /* 0x0000000519007c24 */ /* 0x000fe2000f8e02ff */
[C---:B------:R-:W-:Y:S01]  /*1ce0*/  SEL R11, R2.reuse, R11, !P1 ;  /* 0x0000000b020b7207 */ /* 0x040fe20004800000 */
[----:B------:R-:W-:Y:S01]  /*1cf0*/  IMAD R226, R21, UR13, RZ ;  /* 0x0000000d15e27c24 */ /* 0x000fe2000f8e02ff */
[C---:B------:R-:W-:Y:S01]  /*1d00*/  SEL R17, R2.reuse, R17, !P1 ;  /* 0x0000001102117207 */ /* 0x040fe20004800000 */
[----:B------:R-:W-:Y:S01]  /*1d10*/  IMAD R13, R13, UR13, RZ ;  /* 0x0000000d0d0d7c24 */ /* 0x000fe2000f8e02ff */
[----:B------:R-:W-:Y:S01]  /*1d20*/  SEL R6, R2, R6, !P1 ;  /* 0x0000000602067207 */ /* 0x000fe20004800000 */
[----:B------:R-:W-:Y:S01]  /*1d30*/  IMAD R22, R14, UR13, RZ ;  /* 0x0000000d0e167c24 */ /* 0x000fe2000f8e02ff */
[-C--:B------:R-:W-:Y:S01]  /*1d40*/  IADD3 R18, P1, R7, R227.reuse, RZ ;  /* 0x000000e307127210 */ /* 0x080fe20007f3e0ff */
        /* <DEDUP_REMOVED lines=10> */
[----:B------:R-:W-:Y:S01]  /*1df0*/  UMOV UR5, URZ ;  /* 0x0000003f00057c82 */ /* 0x000fe20008000000 */
[-C--:B------:R-:W-:Y:S01]  /*1e00*/  LEA.HI.X.SX32 R12, R7, R30.reuse, 0x1, P1 ;  /* 0x0000001e070c7211 */ /* 0x080fe200008f0eff */
[----:B------:R-:W-:Y:S01]  /*1e10*/  UIADD3.64 UR38, UR4, -UR38, URZ ;  /* 0x8000002604267297 */ /* 0x000fe2000fffe03f */
[-C--:B------:R-:W-:Y:S01]  /*1e20*/  LEA.HI.X.SX32 R14, R8, R30.reuse, 0x1, P2 ;  /* 0x0000001e080e7211 */ /* 0x080fe200010f0eff */
[----:B------:R-:W-:Y:S01]  /*1e30*/  USHF.R.S32.HI UR5, URZ, 0x1f, UR12 ;  /* 0x0000001f3f057899 */ /* 0x000fe2000801140c */
[-C--:B------:R-:W-:Y:S01]  /*1e40*/  LEA.HI.X.SX32 R16, R10, R30.reuse, 0x1, P4 ;  /* 0x0000001e0a107211 */ /* 0x080fe200020f0eff */
[----:B------:R-:W-:Y:S01]  /*1e50*/  UIMAD UR21, UR11, 0x22, URZ ;  /* 0x000000220b1578a4 */ /* 0x000fe2000f8e023f */
[-C--:B------:R-:W-:Y:S01]  /*1e60*/  IADD3 R90, P1, R13, R227.reuse, RZ ;  /* 0x000000e30d5a7210 */ /* 0x080fe20007f3e0ff */
[----:B------:R-:W-:Y:S01]  /*1e70*/  IMAD R11, R11, UR13, RZ ;  /* 0x0000000d0b0b7c24 */ /* 0x000fe2000f8e02ff */
[-C--:B------:R-:W-:Y:S01]  /*1e80*/  IADD3 R91, P2, R22, R227.reuse, RZ ;  /* 0x000000e3165b7210 */ /* 0x080fe20007f5e0ff */
[----:B------:R-:W-:Y:S01]  /*1e90*/  UIMAD UR13, UR11, 0x21, URZ ;  /* 0x000000210b0d78a4 */ /* 0x000fe2000f8e023f */
[----:B------:R-:W-:Y:S01]  /*1ea0*/  LEA.HI.X.SX32 R15, R9, R30, 0x1, P3 ;  /* 0x0000001e090f7211 */ /* 0x000fe200018f0eff */
[----:B------:R-:W-:Y:S01]  /*1eb0*/  UIMAD UR20, UR11, 0x12, URZ ;  /* 0x000000120b1478a4 */ /* 0x000fe2000f8e023f */
[----:B------:R-:W-:-:S02]  /*1ec0*/  IADD3 R94, P4, R25, R227, RZ ;  /* 0x000000e3195e7210 */ /* 0x000fc40007f9e0ff */
[----:B------:R-:W-:Y:S02]  /*1ed0*/  CS2R R32, SRZ ;  /* 0x0000000000207805 */ /* 0x000fe4000001ff00 */
[-C--:B------:R-:W-:Y:S02]  /*1ee0*/  IADD3 R92, P3, R24, R227.reuse, RZ ;  /* 0x000000e3185c7210 */ /* 0x080fe40007f7e0ff */
[-C--:B------:R-:W-:Y:S02]  /*1ef0*/  LEA.HI.X.SX32 R17, R5, R30.reuse, 0x1, P5 ;  /* 0x0000001e05117211 */ /* 0x080fe400028f0eff */
[-C--:B------:R-:W-:Y:S01]  /*1f00*/  LEA.HI.X.SX32 R5, R3, R30.reuse, 0x1, P0 ;  /* 0x0000001e03057211 */ /* 0x080fe200000f0eff */
[----:B------:R-:W-:Y:S01]  /*1f10*/  IMAD.MOV.U32 R3, RZ, RZ, RZ ;  /* 0x000000ffff037224 */ /* 0x000fe200078e00ff */
[----:B------:R-:W-:Y:S02]  /*1f20*/  IADD3 R223, P0, R28, R227, RZ ;  /* 0x000000e31cdf7210 */ /* 0x000fe40007f1e0ff */
[----:B------:R-:W-:-:S02]  /*1f30*/  LEA.HI.X.SX32 R6, R13, R30, 0x1, P1 ;  /* 0x0000001e0d067211 */ /* 0x000fc400008f0eff */
[-C--:B------:R-:W-:Y:S02]  /*1f40*/  LEA.HI.X.SX32 R7, R22, R30.reuse, 0x1, P2 ;  /* 0x0000001e16077211 */ /* 0x080fe400010f0eff */
[-C--:B------:R-:W-:Y:S02]  /*1f50*/  LEA.HI.X.SX32 R9, R25, R30.reuse, 0x1, P4 ;  /* 0x0000001e19097211 */ /* 0x080fe400020f0eff */
[----:B------:R-:W-:Y:S02]  /*1f60*/  IADD3 R225, P1, R224, R227, RZ ;  /* 0x000000e3e0e17210 */ /* 0x000fe40007f3e0ff */
[----:B------:R-:W-:Y:S02]  /*1f70*/  LEA.HI.X.SX32 R8, R24, R30, 0x1, P3 ;  /* 0x0000001e18087211 */ /* 0x000fe400018f0eff */
[----:B------:R-:W-:Y:S02]  /*1f80*/  CS2R R24, SRZ ;  /* 0x0000000000187805 */ /* 0x000fe4000001ff00 */
[----:B------:R-:W-:-:S02]  /*1f90*/  IADD3 R22, P4, R2, UR16, RZ ;  /* 0x0000001002167c10 */ /* 0x000fc4000ff9e0ff */
[----:B------:R-:W-:Y:S01]  /*1fa0*/  IADD3 R93, P3, R0, UR16, RZ ;  /* 0x00000010005d7c10 */ /* 0x000fe2000ff7e0ff */
[----:B------:R-:W-:Y:S01]  /*1fb0*/  UIMAD UR16, UR11, 0x11, URZ ;  /* 0x000000110b1078a4 */ /* 0x000fe2000f8e023f */
[-C--:B------:R-:W-:Y:S02]  /*1fc0*/  LEA.HI.X.SX32 R13, R28, R30.reuse, 0x1, P0 ;  /* 0x0000001e1c0d7211 */ /* 0x080fe400000f0eff */
[----:B------:R-:W-:Y:S02]  /*1fd0*/  CS2R R28, SRZ ;  /* 0x00000000001c7805 */ /* 0x000fe4000001ff00 */
[----:B------:R-:W-:Y:S02]  /*1fe0*/  LEA.HI.X.SX32 R224, R224, R30, 0x1, P1 ;  /* 0x0000001ee0e07211 */ /* 0x000fe400008f0eff */
[----:B------:R-:W-:Y:S02]  /*1ff0*/  LEA.HI.X.SX32 R2, R2, UR17, 0x1, P4 ;  /* 0x0000001102027c11 */ /* 0x000fe4000a0f0eff */
[----:B------:R-:W-:-:S02]  /*2000*/  IADD3 R229, P0, R22, UR12, RZ ;  /* 0x0000000c16e57c10 */ /* 0x000fc4000ff1e0ff */
[----:B------:R-:W-:Y:S01]  /*2010*/  LEA.HI.X.SX32 R0, R0, UR17, 0x1, P3 ;  /* 0x0000001100007c11 */ /* 0x000fe200098f0eff */
[----:B------:R-:W-:Y:S01]  /*2020*/  UIMAD UR17, UR11, 0x2c, URZ ;  /* 0x0000002c0b1178a4 */ /* 0x000fe2000f8e023f */
[C---:B------:R-:W-:Y:S01]  /*2030*/  IADD3 R231, P1, R93.reuse, UR12, RZ ;  /* 0x0000000c5de77c10 */ /* 0x040fe2000ff3e0ff */
[----:B------:R-:W-:Y:S01]  /*2040*/  USHF.L.U32 UR12, UR11, 0x4, URZ ;  /* 0x000000040b0c7899 */ /* 0x000fe2000800063f */
[----:B------:R-:W-:Y:S02]  /*2050*/  IADD3.X R228, R2, UR5, RZ, P0, !PT ;  /* 0x0000000502e47c10 */ /* 0x000fe400087fe4ff */
[----:B------:R-:W-:Y:S01]  /*2060*/  IADD3.X R230, R0, UR5, RZ, P1, !PT ;  /* 0x0000000500e67c10 */ /* 0x000fe20008ffe4ff */
[----:B------:R-:W-:Y:S01]  /*2070*/  USHF.R.S32.HI UR5, URZ, 0x1f, UR14 ;  /* 0x0000001f3f057899 */ /* 0x000fe2000801140e */
[----:B------:R-:W-:Y:S02]  /*2080*/  IADD3 R233, P0, R22, UR60, RZ ;  /* 0x0000003c16e97c10 */ /* 0x000fe4000ff1e0ff */
[----:B------:R-:W-:Y:S01]  /*2090*/  IADD3 R235, P1, R93, UR60, RZ ;  /* 0x0000003c5deb7c10 */ /* 0x000fe2000ff3e0ff */
[----:B------:R-:W-:Y:S01]  /*20a0*/  UIMAD UR60, UR11, 0xf, URZ ;  /* 0x0000000f0b3c78a4 */ /* 0x000fe2000f8e023f */
[----:B------:R-:W-:-:S02]  /*20b0*/  IADD3.X R232, R2, UR15, RZ, P0, !PT ;  /* 0x0000000f02e87c10 */ /* 0x000fc400087fe4ff */
[----:B------:R-:W-:Y:S01]  /*20c0*/  IADD3.X R234, R0, UR15, RZ, P1, !PT ;  /* 0x0000000f00ea7c10 */ /* 0x000fe20008ffe4ff */
[----:B------:R-:W-:Y:S01]  /*20d0*/  USHF.R.S32.HI UR15, URZ, 0x1f, UR19 ;  /* 0x0000001f3f0f7899 */ /* 0x000fe20008011413 */
[----:B------:R-:W-:Y:S02]  /*20e0*/  IADD3 R237, P0, R22, UR14, RZ ;  /* 0x0000000e16ed7c10 */ /* 0x000fe4000ff1e0ff */
[----:B------:R-:W-:Y:S01]  /*20f0*/  IADD3 R239, P1, R93, UR14, RZ ;  /* 0x0000000e5def7c10 */ /* 0x000fe2000ff3e0ff */
[----:B------:R-:W-:Y:S01]  /*2100*/  UIMAD UR14, UR11, 0xe, URZ ;  /* 0x0000000e0b0e78a4 */ /* 0x000fe2000f8e023f */
[----:B------:R-:W-:Y:S02]  /*2110*/  IADD3.X R236, R2, UR5, RZ, P0, !PT ;  /* 0x0000000502ec7c10 */ /* 0x000fe400087fe4ff */
[----:B------:R-:W-:Y:S01]  /*2120*/  IADD3.X R238, R0, UR5, RZ, P1, !PT ;  /* 0x0000000500ee7c10 */ /* 0x000fe20008ffe4ff */
[----:B------:R-:W-:Y:S01]  /*2130*/  USHF.R.S32.HI UR5, URZ, 0x1f, UR18 ;  /* 0x0000001f3f057899 */ /* 0x000fe20008011412 */
[----:B------:R-:W-:-:S02]  /*2140*/  IADD3 R241, P0, R22, UR19, RZ ;  /* 0x0000001316f17c10 */ /* 0x000fc4000ff1e0ff */
[C---:B------:R-:W-:Y:S01]  /*2150*/  IADD3 R243, P1, R93.reuse, UR19, RZ ;  /* 0x000000135df37c10 */ /* 0x040fe2000ff3e0ff */
[----:B------:R-:W-:Y:S01]  /*2160*/  USHF.R.S32.HI UR19, URZ, 0x1f, UR23 ;  /* 0x0000001f3f137899 */ /* 0x000fe20008011417 */
[----:B------:R-:W-:Y:S02]  /*2170*/  IADD3.X R240, R2, UR15, RZ, P0, !PT ;  /* 0x0000000f02f07c10 */ /* 0x000fe400087fe4ff */
[----:B------:R-:W-:Y:S01]  /*2180*/  IADD3.X R242, R0, UR15, RZ, P1, !PT ;  /* 0x0000000f00f27c10 */ /* 0x000fe20008ffe4ff */
[----:B------:R-:W-:Y:S01]  /*2190*/  UIMAD UR15, UR11, 0xd, URZ ;  /* 0x0000000d0b0f78a4 */ /* 0x000fe2000f8e023f */
        /* <DEDUP_REMOVED lines=8> */
[----:B------:R-:W-:Y:S01]  /*2220*/  USHF.R.S32.HI UR23, URZ, 0x1f, UR27 ;  /* 0x0000001f3f177899 */ /* 0x000fe2000801141b */
[----:B------:R-:W-:Y:S02]  /*2230*/  IADD3.X R248, R2, UR19, RZ, P0, !PT ;  /* 0x0000001302f87c10 */ /* 0x000fe400087fe4ff */
[----:B------:R-:W-:Y:S01]  /*2240*/  IADD3.X R250, R0, UR19, RZ, P1, !PT ;  /* 0x0000001300fa7c10 */ /* 0x000fe20008ffe4ff */
[----:B------:R-:W-:Y:S01]  /*2250*/  UIMAD UR19, UR11, 0xb, URZ ;  /* 0x0000000b0b1378a4 */ /* 0x000fe2000f8e023f */
[----:B------:R-:W-:-:S02]  /*2260*/  IADD3 R101, P0, R22, UR22, RZ ;  /* 0x0000001616657c10 */ /* 0x000fc4000ff1e0ff */
[----:B------:R-:W-:Y:S01]  /*2270*/  IADD3 R100, P1, R93, UR22, RZ ;  /* 0x000000165d647c10 */ /* 0x000fe2000ff3e0ff */
[----:B------:R-:W-:Y:S01]  /*2280*/  UIMAD UR22, UR11, 0xa, URZ ;  /* 0x0000000a0b1678a4 */ /* 0x000fe2000f8e023f */
[----:B------:R-:W-:Y:S01]  /*2290*/  IADD3.X R252, R2, UR5, RZ, P0, !PT ;  /* 0x0000000502fc7c10 */ /* 0x000fe200087fe4ff */
[----:B------:R0:W-:Y:S01]  /*22a0*/  STL [R1], R101 ;  /* 0x0000006501007387 */ /* 0x0001e20000100800 */
[CC--:B------:R-:W-:Y:S02]  /*22b0*/  IADD3 R95, P5, R26.reuse, R227.reuse, RZ ;  /* 0x000000e31a5f7210 */ /* 0x0c0fe40007fbe0ff */
[C---:B------:R-:W-:Y:S01]  /*22c0*/  IADD3 R88, P6, R11.reuse, R227, RZ ;  /* 0x000000e30b587210 */ /* 0x040fe20007fde0ff */
[----:B------:R1:W-:Y:S01]  /*22d0*/  STL [R1+0x8], R100 ;  /* 0x0000086401007387 */ /* 0x0003e20000100800 */
[-C--:B------:R-:W-:Y:S02]  /*22e0*/  LEA.HI.X.SX32 R10, R26, R30.reuse, 0x1, P5 ;  /* 0x0000001e1a0a7211 */ /* 0x080fe400028f0eff */
[----:B------:R-:W-:-:S02]  /*22f0*/  LEA.HI.X.SX32 R4, R11, R30, 0x1, P6 ;  /* 0x0000001e0b047211 */ /* 0x000fc400030f0eff */
[CC--:B------:R-:W-:Y:S02]  /*2300*/  IADD3 R96, P6, R27.reuse, R227.reuse, RZ ;  /* 0x000000e31b607210 */ /* 0x0c0fe40007fde0ff */
[----:B0-----:R-:W-:Y:S02]  /*2310*/  IADD3 R101, P0, R22, UR27, RZ ;  /* 0x0000001b16657c10 */ /* 0x001fe4000ff1e0ff */
[----:B------:R-:W-:Y:S02]  /*2320*/  IADD3 R227, P2, R226, R227, RZ ;  /* 0x000000e3e2e37210 */ /* 0x000fe40007f5e0ff */
[----:B-1----:R-:W-:Y:S01]  /*2330*/  IADD3.X R100, R0, UR5, RZ, P1, !PT ;  /* 0x0000000500647c10 */ /* 0x002fe20008ffe4ff */
[----:B------:R-:W-:Y:S01]  /*2340*/  USHF.R.S32.HI UR5, URZ, 0x1f, UR26 ;  /* 0x0000001f3f057899 */ /* 0x000fe2000801141a */
[-C--:B------:R-:W-:Y:S02]  /*2350*/  LEA.HI.X.SX32 R226, R226, R30.reuse, 0x1, P2 ;  /* 0x0000001ee2e27211 */ /* 0x080fe400010f0eff */
[----:B------:R-:W-:Y:S01]  /*2360*/  LEA.HI.X.SX32 R11, R27, R30, 0x1, P6 ;  /* 0x0000001e1b0b7211 */ /* 0x000fe200030f0eff */
[----:B------:R0:W-:Y:S01]  /*2370*/  STL [R1+0x4], R100 ;  /* 0x0000046401007387 */ /* 0x0001e20000100800 */
[----:B------:R-:W-:-:S02]  /*2380*/  CS2R R26, SRZ ;  /* 0x00000000001a7805 */ /* 0x000fc4000001ff00 */
[----:B------:R-:W-:Y:S01]  /*2390*/  CS2R R30, SRZ ;  /* 0x00000000001e7805 */ /* 0x000fe2000001ff00 */
[----:B------:R1:W-:Y:S01]  /*23a0*/  STL [R1+0x10], R101 ;  /* 0x0000106501007387 */ /* 0x0003e20000100800 */
[----:B0-----:R-:W-:Y:S01]  /*23b0*/  IADD3 R100, P1, R93, UR27, RZ ;  /* 0x0000001b5d647c10 */ /* 0x001fe2000ff3e0ff */
[----:B------:R-:W-:Y:S01]  /*23c0*/  USHF.R.S32.HI UR27, URZ, 0x1f, UR31 ;  /* 0x0000001f3f1b7899 */ /* 0x000fe2000801141f */
[----:B-1----:R-:W-:-:S03]  /*23d0*/  IADD3.X R101, R2, UR23, RZ, P0, !PT ;  /* 0x0000001702657c10 */ /* 0x002fc600087fe4ff */
[----:B------:R0:W-:Y:S04]  /*23e0*/  STL [R1+0x18], R100 ;  /* 0x0000186401007387 */ /* 0x0001e80000100800 */
[----:B------:R1:W-:Y:S01]  /*23f0*/  STL [R1+0xc], R101 ;  /* 0x00000c6501007387 */ /* 0x0003e20000100800 */
[----:B0-----:R-:W-:Y:S01]  /*2400*/  IADD3.X R100, R0, UR23, RZ, P1, !PT ;  /* 0x0000001700647c10 */ /* 0x001fe20008ffe4ff */
[----:B------:R-:W-:Y:S01]  /*2410*/  UIMAD UR23, UR11, 0x9, URZ ;  /* 0x000000090b1778a4 */ /* 0x000fe2000f8e023f */
[----:B-1----:R-:W-:-:S03]  /*2420*/  IADD3 R101, P0, R22, UR26, RZ ;  /* 0x0000001a16657c10 */ /* 0x002fc6000ff1e0ff */
[----:B------:R0:W-:Y:S04]  /*2430*/  STL [R1+0x14], R100 ;  /* 0x0000146401007387 */ /* 0x0001e80000100800 */
[----:B------:R1:W-:Y:S01]  /*2440*/  STL [R1+0x20], R101 ;  /* 0x0000206501007387 */ /* 0x0003e20000100800 */
[----:B0-----:R-:W-:Y:S01]  /*2450*/  IADD3 R100, P1, R93, UR26, RZ ;  /* 0x0000001a5d647c10 */ /* 0x001fe2000ff3e0ff */
[----:B------:R-:W-:Y:S01]  /*2460*/  USHF.L.U32 UR26, UR11, 0x3, URZ ;  /* 0x000000030b1a7899 */ /* 0x000fe2000800063f */
[----:B-1----:R-:W-:-:S03]  /*2470*/  IADD3.X R101, R2, UR5, RZ, P0, !PT ;  /* 0x0000000502657c10 */ /* 0x002fc600087fe4ff */
[----:B------:R0:W-:Y:S04]  /*2480*/  STL [R1+0x28], R100 ;  /* 0x0000286401007387 */ /* 0x0001e80000100800 */
[----:B------:R1:W-:Y:S01]  /*2490*/  STL [R1+0x1c], R101 ;  /* 0x00001c6501007387 */ /* 0x0003e20000100800 */
[----:B0-----:R-:W-:Y:S01]  /*24a0*/  IADD3.X R100, R0, UR5, RZ, P1, !PT ;  /* 0x0000000500647c10 */ /* 0x001fe20008ffe4ff */
[----:B------:R-:W-:Y:S01]  /*24b0*/  USHF.R.S32.HI UR5, URZ, 0x1f, UR30 ;  /* 0x0000001f3f057899 */ /* 0x000fe2000801141e */
[----:B-1----:R-:W-:-:S03]  /*24c0*/  IADD3 R101, P0, R22, UR31, RZ ;  /* 0x0000001f16657c10 */ /* 0x002fc6000ff1e0ff */
[----:B------:R0:W-:Y:S04]  /*24d0*/  STL [R1+0x24], R100 ;  /* 0x0000246401007387 */ /* 0x0001e80000100800 */
        /* <DEDUP_REMOVED lines=12> */
[----:B------:R-:W-:Y:S01]  /*25a0*/  UIMAD UR30, UR11, 0x6, URZ ;  /* 0x000000060b1e78a4 */ /* 0x000fe2000f8e023f */
        /* <DEDUP_REMOVED lines=64> */
[----:B------:R-:W-:Y:S02]  /*29b0*/  USHF.R.S32.HI UR5, URZ, 0x1f, UR33 ;  /* 0x0000001f3f057899 */ /* 0x000fe40008011421 */
[----:B-1----:R-:W-:Y:S02]  /*29c0*/  IADD3 R101, P0, R22, UR33, RZ ;  /* 0x0000002116657c10 */ /* 0x002fe4000ff1e0ff */
        /* <DEDUP_REMOVED lines=153> */
[----:B------:R-:W-:Y:S02]  /*3360*/  USHF.R.S32.HI UR47, URZ, 0x1f, UR60 ;  /* 0x0000001f3f2f7899 */ /* 0x000fe4000801143c */
[----:B------:R-:W-:Y:S01]  /*3370*/  USHF.R.S32.HI UR60, URZ, 0x1f, UR40 ;  /* 0x0000001f3f3c7899 */ /* 0x000fe20008011428 */
[----:B-1----:R-:W-:Y:S01]  /*3380*/  IADD3.X R101, R2, UR48, RZ, P0, !PT ;  /* 0x0000003002657c10 */ /* 0x002fe200087fe4ff */
        /* <DEDUP_REMOVED lines=58> */
[----:B------:R-:W-:Y:S01]  /*3730*/  UMOV UR37, URZ ;  /* 0x0000003f00257c82 */ /* 0x000fe20008000000 */
[----:B-1----:R-:W-:-:S03]  /*3740*/  IADD3.X R101, R2, UR5, RZ, P0, !PT ;  /* 0x0000000502657c10 */ /* 0x002fc600087fe4ff */
[----:B------:R0:W-:Y:S04]  /*3750*/  STL [R1+0x208], R100 ;  /* 0x0002086401007387 */ /* 0x0001e80000100800 */
[----:B------:R1:W-:Y:S01]  /*3760*/  STL [R1+0x1fc], R101 ;  /* 0x0001fc6501007387 */ /* 0x0003e20000100800 */
[----:B0-----:R-:W-:Y:S01]  /*3770*/  IADD3.X R100, R0, UR5, RZ, P1, !PT ;  /* 0x0000000500647c10 */ /* 0x001fe20008ffe4ff */
[----:B------:R-:W-:Y:S01]  /*3780*/  USHF.R.S32.HI UR5, URZ, 0x1f, UR8 ;  /* 0x0000001f3f057899 */ /* 0x000fe20008011408 */
[----:B-1----:R-:W-:-:S03]  /*3790*/  SHF.R.S32.HI R101, RZ, 0x6, R97 ;  /* 0x00000006ff657819 */ /* 0x002fc60000011461 */
[----:B------:R0:W-:Y:S01]  /*37a0*/  STL [R1+0x204], R100 ;  /* 0x0002046401007387 */ /* 0x0001e20000100800 */
[----:B------:R-:W-:-:S03]  /*37b0*/  IADD3 R97, P5, R22, UR36, RZ ;  /* 0x0000002416617c10 */ /* 0x000fc6000ffbe0ff */
[----:B------:R-:W-:Y:S04]  /*37c0*/  STL [R1+0x3a8], R101 ;  /* 0x0003a86501007387 */ /* 0x000fe80000100800 */
[----:B------:R1:W-:Y:S01]  /*37d0*/  STL [R1+0x210], R97 ;  /* 0x0002106101007387 */ /* 0x0003e20000100800 */
[----:B0-----:R-:W-:Y:S01]  /*37e0*/  IADD3 R100, P1, R93, UR36, RZ ;  /* 0x000000245d647c10 */ /* 0x001fe2000ff3e0ff */
[----:B------:R-:W-:-:S04]  /*37f0*/  UIADD3 UR36, UP0, UR10, 0x2, URZ ;  /* 0x000000020a247890 */ /* 0x000fc8000ff1e03f */
[----:B------:R0:W-:Y:S01]  /*3800*/  STL [R1+0x218], R100 ;  /* 0x0002186401007387 */ /* 0x0001e20000100800 */
[----:B------:R-:W-:Y:S01]  /*3810*/  UIADD3.X UR37, UR37, -0x7fffffe0, URZ, UP0, !UPT ;  /* 0x8000002025257890 */ /* 0x000fe200087fe43f */
[----:B-1----:R-:W-:-:S05]  /*3820*/  IADD3 R97, P0, R22, UR6, RZ ;  /* 0x0000000616617c10 */ /* 0x002fca000ff1e0ff */
[----:B------:R1:W-:Y:S01]  /*3830*/  STL [R1+0x220], R97 ;  /* 0x0002206101007387 */ /* 0x0003e20000100800 */
[----:B0-----:R-:W-:Y:S01]  /*3840*/  IADD3 R100, P4, R93, UR6, RZ ;  /* 0x000000065d647c10 */ /* 0x001fe2000ff9e0ff */
[----:B------:R-:W-:-:S04]  /*3850*/  USHF.R.S32.HI UR6, URZ, 0x1f, UR9 ;  /* 0x0000001f3f067899 */ /* 0x000fc80008011409 */
[----:B------:R0:W-:Y:S01]  /*3860*/  STL [R1+0x228], R100 ;  /* 0x0002286401007387 */ /* 0x0001e20000100800 */
[----:B-1----:R-:W-:Y:S01]  /*3870*/  IMAD R97, R99, 0x40, R98 ;  /* 0x0000004063617824 */ /* 0x002fe200078e0262 */
[----:B------:R-:W-:Y:S02]  /*3880*/  IADD3 R99, P3, R22, UR61, RZ ;  /* 0x0000003d16637c10 */ /* 0x000fe4000ff7e0ff */
[----:B------:R-:W-:Y:S01]  /*3890*/  IADD3 R98, P2, R93, UR61, RZ ;  /* 0x0000003d5d627c10 */ /* 0x000fe2000ff5e0ff */
[----:B------:R-:W-:Y:S01]  /*38a0*/  UIMAD UR61, UR11, 0xf, URZ ;  /* 0x0000000f0b3d78a4 */ /* 0x000fe2000f8e023f */
[----:B------:R-:W-:Y:S01]  /*38b0*/  STL [R1+0x394], R97 ;  /* 0x0003946101007387 */ /* 0x000fe20000100800 */
[----:B0-----:R-:W-:-:S03]  /*38c0*/  LOP3.LUT R100, R97, 0x10, RZ, 0x3c, !PT ;  /* 0x0000001061647812 */ /* 0x001fc600078e3cff */
[----:B------:R0:W-:Y:S04]  /*38d0*/  STL [R1+0x230], R99 ;  /* 0x0002306301007387 */ /* 0x0001e80000100800 */
[----:B------:R1:W-:Y:S04]  /*38e0*/  STL [R1+0x238], R98 ;  /* 0x0002386201007387 */ /* 0x0003e80000100800 */
[----:B------:R-:W-:Y:S01]  /*38f0*/  STL [R1+0x3a4], R100 ;  /* 0x0003a46401007387 */ /* 0x000fe20000100800 */
[C---:B0-----:R-:W-:Y:S02]  /*3900*/  LOP3.LUT R99, R97.reuse, 0x20, RZ, 0x3c, !PT ;  /* 0x0000002061637812 */ /* 0x041fe400078e3cff */
[----:B-1----:R-:W-:-:S03]  /*3910*/  LOP3.LUT R98, R97, 0x30, RZ, 0x3c, !PT ;  /* 0x0000003061627812 */ /* 0x002fc600078e3cff */
[----:B------:R0:W-:Y:S01]  /*3920*/  STL [R1+0x3a0], R99 ;  /* 0x0003a06301007387 */ /* 0x0001e20000100800 */
[----:B------:R-:W-:-:S03]  /*3930*/  IADD3 R97, P6, R22, UR32, RZ ;  /* 0x0000002016617c10 */ /* 0x000fc6000ffde0ff */
[----:B------:R1:W-:Y:S04]  /*3940*/  STL [R1+0x39c], R98 ;  /* 0x00039c6201007387 */ /* 0x0003e80000100800 */
[----:B------:R2:W-:Y:S01]  /*3950*/  STL [R1+0x240], R97 ;  /* 0x0002406101007387 */ /* 0x0005e20000100800 */
[----:B0-----:R-:W-:Y:S02]  /*3960*/  IADD3.X R99, R2, UR33, RZ, P5, !PT ;  /* 0x0000002102637c10 */ /* 0x001fe4000affe4ff */
[----:B-1----:R-:W-:-:S03]  /*3970*/  IADD3 R98, P5, R93, UR32, RZ ;  /* 0x000000205d627c10 */ /* 0x002fc6000ffbe0ff */
[----:B------:R0:W-:Y:S01]  /*3980*/  STL [R1+0x20c], R99 ;  /* 0x00020c6301007387 */ /* 0x0001e20000100800 */
[----:B--2---:R-:W-:-:S03]  /*3990*/  IADD3.X R97, R0, UR33, RZ, P1, !PT ;  /* 0x0000002100617c10 */ /* 0x004fc60008ffe4ff */
[----:B------:R1:W-:Y:S01]  /*39a0*/  STL [R1+0x248], R98 ;  /* 0x0002486201007387 */ /* 0x0003e20000100800 */
[----:B------:R-:W-:-:S03]  /*39b0*/  UIADD3.64 UR32, UR36, 0xfe, URZ ;  /* 0x000000fe24207897 */ /* 0x000fc6000fffe03f */
[----:B------:R2:W-:Y:S01]  /*39c0*/  STL [R1+0x214], R97 ;  /* 0x0002146101007387 */ /* 0x0005e20000100800 */
[----:B0-----:R-:W-:Y:S02]  /*39d0*/  IADD3.X R99, R2, UR29, RZ, P0, !PT ;  /* 0x0000001d02637c10 */ /* 0x001fe400087fe4ff */
[----:B-1----:R-:W-:Y:S02]  /*39e0*/  IADD3 R98, P1, R22, UR28, RZ ;  /* 0x0000001c16627c10 */ /* 0x002fe4000ff3e0ff */
[----:B--2---:R-:W-:-:S03]  /*39f0*/  IADD3 R97, P0, R93, UR28, RZ ;  /* 0x0000001c5d617c10 */ /* 0x004fc6000ff1e0ff */
[----:B------:R0:W-:Y:S04]  /*3a00*/  STL [R1+0x250], R98 ;  /* 0x0002506201007387 */ /* 0x0001e80000100800 */
[----:B------:R1:W-:Y:S04]  /*3a10*/  STL [R1+0x21c], R99 ;  /* 0x00021c6301007387 */ /* 0x0003e80000100800 */
[----:B------:R2:W-:Y:S01]  /*3a20*/  STL [R1+0x258], R97 ;  /* 0x0002586101007387 */ /* 0x0005e20000100800 */
[----:B0-----:R-:W-:Y:S01]  /*3a30*/  IADD3.X R98, R0, UR29, RZ, P4, !PT ;  /* 0x0000001d00627c10 */ /* 0x001fe2000a7fe4ff */
[----:B------:R-:W-:Y:S01]  /*3a40*/  UIADD3.64 UR28, UR36, 0x100, URZ ;  /* 0x00000100241c7897 */ /* 0x000fe2000fffe03f */
[----:B-1----:R-:W-:-:S03]  /*3a50*/  IADD3.X R99, R2, UR25, RZ, P3, !PT ;  /* 0x0000001902637c10 */ /* 0x002fc60009ffe4ff */
[----:B------:R0:W-:Y:S01]  /*3a60*/  STL [R1+0x224], R98 ;  /* 0x0002246201007387 */ /* 0x0001e20000100800 */
[----:B--2---:R-:W-:-:S05]  /*3a70*/  IADD3 R97, P4, R22, UR24, RZ ;  /* 0x0000001816617c10 */ /* 0x004fca000ff9e0ff */
[----:B------:R1:W-:Y:S01]  /*3a80*/  STL [R1+0x260], R97 ;  /* 0x0002606101007387 */ /* 0x0003e20000100800 */
[----:B0-----:R-:W-:-:S03]  /*3a90*/  IADD3 R98, P3, R93, UR24, RZ ;  /* 0x000000185d627c10 */ /* 0x001fc6000ff7e0ff */
[----:B------:R0:W-:Y:S04]  /*3aa0*/  STL [R1+0x22c], R99 ;  /* 0x00022c6301007387 */ /* 0x0001e80000100800 */
[----:B------:R2:W-:Y:S01]  /*3ab0*/  STL [R1+0x268], R98 ;  /* 0x0002686201007387 */ /* 0x0005e20000100800 */
[----:B-1----:R-:W-:Y:S01]  /*3ac0*/  IADD3.X R97, R0, UR25, RZ, P2, !PT ;  /* 0x0000001900617c10 */ /* 0x002fe200097fe4ff */
[----:B------:R-:W-:Y:S01]  /*3ad0*/  UIADD3.64 UR24, UR36, 0x1fe, URZ ;  /* 0x000001fe24187897 */ /* 0x000fe2000fffe03f */
[----:B0-----:R-:W-:-:S03]  /*3ae0*/  IADD3.X R99, R2, UR21, RZ, P6, !PT ;  /* 0x0000001502637c10 */ /* 0x001fc6000b7fe4ff */
        /* <DEDUP_REMOVED lines=13> */
[----:B------:R-:W-:Y:S04]  /*3bc0*/  STL [R1+0x24c], R99 ;  /* 0x00024c6301007387 */ /* 0x000fe80000100800 */
[----:B------:R0:W-:Y:S01]  /*3bd0*/  STL [R1+0x288], R98 ;  /* 0x0002886201007387 */ /* 0x0001e20000100800 */
[----:B-1----:R-:W-:Y:S01]  /*3be0*/  IADD3.X R97, R0, UR17, RZ, P0, !PT ;  /* 0x0000001100617c10 */ /* 0x002fe200087fe4ff */
[----:B------:R-:W-:-:S04]  /*3bf0*/  UIADD3.64 UR16, UR36, 0x2fe, URZ ;  /* 0x000002fe24107897 */ /* 0x000fc8000fffe03f */
[----:B------:R1:W-:Y:S01]  /*3c00*/  STL [R1+0x254], R97 ;  /* 0x0002546101007387 */ /* 0x0003e20000100800 */
[----:B0-----:R-:W-:-:S05]  /*3c10*/  IADD3 R98, P0, R22, UR12, RZ ;  /* 0x0000000c16627c10 */ /* 0x001fca000ff1e0ff */
[----:B------:R0:W-:Y:S01]  /*3c20*/  STL [R1+0x290], R98 ;  /* 0x0002906201007387 */ /* 0x0001e20000100800 */
[----:B-1----:R-:W-:-:S05]  /*3c30*/  IADD3.X R97, R2, UR13, RZ, P4, !PT ;  /* 0x0000000d02617c10 */ /* 0x002fca000a7fe4ff */
[----:B------:R1:W-:Y:S01]  /*3c40*/  STL [R1+0x25c], R97 ;  /* 0x00025c6101007387 */ /* 0x0003e20000100800 */
[----:B0-----:R-:W-:-:S05]  /*3c50*/  IADD3 R98, P4, R93, UR12, RZ ;  /* 0x0000000c5d627c10 */ /* 0x001fca000ff9e0ff */
[----:B------:R0:W-:Y:S01]  /*3c60*/  STL [R1+0x298], R98 ;  /* 0x0002986201007387 */ /* 0x0001e20000100800 */
[----:B-1----:R-:W-:Y:S01]  /*3c70*/  IADD3.X R97, R0, UR13, RZ, P3, !PT ;  /* 0x0000000d00617c10 */ /* 0x002fe20009ffe4ff */
[----:B------:R-:W-:Y:S01]  /*3c80*/  UIADD3.64 UR12, UR36, 0x300, URZ ;  /* 0x00000300240c7897 */ /* 0x000fe2000fffe03f */
[----:B------:R-:W-:-:S03]  /*3c90*/  IADD3 R99, P3, R22, UR61, RZ ;  /* 0x0000003d16637c10 */ /* 0x000fc6000ff7e0ff */
[----:B------:R1:W-:Y:S01]  /*3ca0*/  STL [R1+0x264], R97 ;  /* 0x0002646101007387 */ /* 0x0003e20000100800 */
[----:B0-----:R-:W-:-:S03]  /*3cb0*/  IADD3.X R98, R2, UR42, RZ, P2, !PT ;  /* 0x0000002a02627c10 */ /* 0x001fc600097fe4ff */
[----:B------:R0:W-:Y:S04]  /*3cc0*/  STL [R1+0x2a0], R99 ;  /* 0x0002a06301007387 */ /* 0x0001e80000100800 */
[----:B------:R2:W-:Y:S01]  /*3cd0*/  STL [R1+0x26c], R98 ;  /* 0x00026c6201007387 */ /* 0x0005e20000100800 */
[----:B-1----:R-:W-:Y:S02]  /*3ce0*/  IADD3 R97, P2, R93, UR61, RZ ;  /* 0x0000003d5d617c10 */ /* 0x002fe4000ff5e0ff */
[----:B0-----:R-:W-:-:S03]  /*3cf0*/  IADD3.X R99, R0, UR42, RZ, P6, !PT ;  /* 0x0000002a00637c10 */ /* 0x001fc6000b7fe4ff */
[----:B------:R0:W-:Y:S01]  /*3d00*/  STL [R1+0x2a8], R97 ;  /* 0x0002a86101007387 */ /* 0x0001e20000100800 */
[----:B------:R-:W-:Y:S01]  /*3d10*/  UMOV UR42, UR4 ;  /* 0x00000004002a7c82 */ /* 0x000fe20008000000 */
[----:B--2---:R-:W-:Y:S02]  /*3d20*/  IADD3 R98, P6, R22, UR14, RZ ;  /* 0x0000000e16627c10 */ /* 0x004fe4000ffde0ff */
[----:B------:R1:W-:Y:S04]  /*3d30*/  STL [R1+0x274], R99 ;  /* 0x0002746301007387 */ /* 0x0003e80000100800 */
[----:B------:R2:W-:Y:S01]  /*3d40*/  STL [R1+0x2b0], R98 ;  /* 0x0002b06201007387 */ /* 0x0005e20000100800 */
[----:B0-----:R-:W-:Y:S02]  /*3d50*/  IADD3.X R97, R2, UR43, RZ, P5, !PT ;  /* 0x0000002b02617c10 */ /* 0x001fe4000affe4ff */
[----:B-1----:R-:W-:-:S03]  /*3d60*/  IADD3 R99, P5, R93, UR14, RZ ;  /* 0x0000000e5d637c10 */ /* 0x002fc6000ffbe0ff */
[----:B------:R0:W-:Y:S01]  /*3d70*/  STL [R1+0x27c], R97 ;  /* 0x00027c6101007387 */ /* 0x0001e20000100800 */
[----:B--2---:R-:W-:-:S03]  /*3d80*/  IADD3.X R98, R0, UR43, RZ, P1, !PT ;  /* 0x0000002b00627c10 */ /* 0x004fc60008ffe4ff */
[----:B------:R1:W-:Y:S01]  /*3d90*/  STL [R1+0x2b8], R99 ;  /* 0x0002b86301007387 */ /* 0x0003e20000100800 */
[----:B------:R-:W-:-:S03]  /*3da0*/  UMOV UR43, 0x80000020 ;  /* 0x80000020002b7882 */ /* 0x000fc60000000000 */
[----:B------:R2:W-:Y:S01]  /*3db0*/  STL [R1+0x284], R98 ;  /* 0x0002846201007387 */ /* 0x0005e20000100800 */
[----:B0-----:R-:W-:Y:S02]  /*3dc0*/  IADD3 R97, P1, R22, UR15, RZ ;  /* 0x0000000f16617c10 */ /* 0x001fe4000ff3e0ff */
[----:B-1----:R-:W-:-:S03]  /*3dd0*/  IADD3.X R99, R2, UR46, RZ, P0, !PT ;  /* 0x0000002e02637c10 */ /* 0x002fc600087fe4ff */
[----:B------:R0:W-:Y:S01]  /*3de0*/  STL [R1+0x2c0], R97 ;  /* 0x0002c06101007387 */ /* 0x0001e20000100800 */
[----:B--2---:R-:W-:-:S03]  /*3df0*/  IADD3 R98, P0, R93, UR15, RZ ;  /* 0x0000000f5d627c10 */ /* 0x004fc6000ff1e0ff */
[----:B------:R1:W-:Y:S04]  /*3e00*/  STL [R1+0x28c], R99 ;  /* 0x00028c6301007387 */ /* 0x0003e80000100800 */
[----:B------:R2:W-:Y:S01]  /*3e10*/  STL [R1+0x2c8], R98 ;  /* 0x0002c86201007387 */ /* 0x0005e20000100800 */
[----:B0-----:R-:W-:Y:S02]  /*3e20*/  IADD3.X R97, R0, UR46, RZ, P4, !PT ;  /* 0x0000002e00617c10 */ /* 0x001fe4000a7fe4ff */
[----:B-1----:R-:W-:-:S03]  /*3e30*/  IADD3 R99, P4, R22, UR18, RZ ;  /* 0x0000001216637c10 */ /* 0x002fc6000ff9e0ff */
[----:B------:R0:W-:Y:S01]  /*3e40*/  STL [R1+0x294], R97 ;  /* 0x0002946101007387 */ /* 0x0001e20000100800 */
[----:B--2---:R-:W-:-:S03]  /*3e50*/  IADD3.X R98, R2, UR47, RZ, P3, !PT ;  /* 0x0000002f02627c10 */ /* 0x004fc60009ffe4ff */
[----:B------:R1:W-:Y:S04]  /*3e60*/  STL [R1+0x2d0], R99 ;  /* 0x0002d06301007387 */ /* 0x0003e80000100800 */
        /* <DEDUP_REMOVED lines=92> */
[----:B-1----:R-:W-:-:S03]  /*4430*/  IADD3.X R99, R2, UR59, RZ, P5, !PT ;  /* 0x0000003b02637c10 */ /* 0x002fc6000affe4ff */
[----:B------:R0:W-:Y:S01]  /*4440*/  STL [R1+0x354], R97 ;  /* 0x0003546101007387 */ /* 0x0001e20000100800 */
[----:B--2---:R-:W-:-:S03]  /*4450*/  IADD3.X R98, R0, UR59, RZ, P1, !PT ;  /* 0x0000003b00627c10 */ /* 0x004fc60008ffe4ff */
        /* <DEDUP_REMOVED lines=8> */
[----:B0-----:R-:W-:-:S05]  /*44e0*/  IADD3.X R97, R0, UR41, RZ, P2, !PT ;  /* 0x0000002900617c10 */ /* 0x001fca00097fe4ff */
[----:B------:R1:W-:Y:S02]  /*44f0*/  STL [R1+0x384], R97 ;  /* 0x0003846101007387 */ /* 0x0003e40000100800 */
.L_x_2:
[----:B------:R-:W2:Y:S01]  /*4500*/  LDL R159, [R1+0x384] ;  /* 0x00038400019f7983 */ /* 0x000ea20000100800 */
[----:B------:R-:W0:Y:S03]  /*4510*/  LDC R132, c[0x0][0x230] ;  /* 0x00008c00ff847b82 */ /* 0x000e260000000800 */
[----:B------:R-:W3:Y:S04]  /*4520*/  LDL R158, [R1+0x388] ;  /* 0x00038800019e7983 */ /* 0x000ee80000100800 */
[----:B------:R-:W4:Y:S04]  /*4530*/  LDL R116, [R1+0x37c] ;  /* 0x00037c0001747983 */ /* 0x000f280000100800 */
[----:B------:R-:W5:Y:S04]  /*4540*/  LDL R113, [R1+0x380] ;  /* 0x0003800001717983 */ /* 0x000f680000100800 */
[----:B------:R-:W4:Y:S04]  /*4550*/  LDL R112, [R1+0x374] ;  /* 0x0003740001707983 */ /* 0x000f280000100800 */
[----:B------:R-:W4:Y:S04]  /*4560*/  LDL R101, [R1+0x378] ;  /* 0x0003780001657983 */ /* 0x000f280000100800 */
[----:B------:R-:W4:Y:S01]  /*4570*/  LDL R100, [R1+0x370] ;  /* 0x0003700001647983 */ /* 0x000f220000100800 */
[----:B0-----:R-:W-:-:S03]  /*4580*/  IMAD R132, R3, -0x40, R132 ;  /* 0xffffffc003847824 */ /* 0x001fc600078e0284 */
[----:B------:R-:W4:Y:S02]  /*4590*/  LDL R117, [R1+0x36c] ;  /* 0x00036c0001757983 */ /* 0x000f240000100800 */
[C---:B------:R-:W-:Y:S02]  /*45a0*/  ISETP.GT.AND P0, PT, R132.reuse, RZ, PT ;  /* 0x000000ff8400720c */ /* 0x040fe40003f04270 */
[----:B------:R-:W-:Y:S02]  /*45b0*/  ISETP.GT.AND P1, PT, R132, 0x1, PT ;  /* 0x000000018400780c */ /* 0x000fe40003f24270 */
[----:B------:R-:W-:Y:S02]  /*45c0*/  PRMT R157, RZ, 0x7610, R157 ;  /* 0x00007610ff9d7816 */ /* 0x000fe4000000009d */
[----:B------:R-:W-:-:S07]  /*45d0*/  PRMT R110, RZ, 0x7610, R110 ;  /* 0x00007610ff6e7816 */ /* 0x000fce000000006e */
[----:B-1----:R-:W-:Y:S02]  /*45e0*/  @P0 IMAD.MOV.U32 R98, RZ, RZ, R93 ;  /* 0x000000ffff620224 */ /* 0x002fe400078e005d */
[----:B------:R-:W-:-:S05]  /*45f0*/  @P0 IMAD.MOV.U32 R99, RZ, RZ, R0 ;  /* 0x000000ffff630224 */ /* 0x000fca00078e0000 */
[----:B------:R0:W4:Y:S01]  /*4600*/  @P0 LDG.E.U8 R157, desc[UR44][R98.64] ;  /* 0x0000002c629d0981 */ /* 0x000122000c1e1100 */
[----:B------:R-:W-:Y:S02]  /*4610*/  ISETP.GT.AND P2, PT, R132, 0x2, PT ;  /* 0x000000028400780c */ /* 0x000fe40003f44270 */
[----:B------:R-:W-:Y:S01]  /*4620*/  PRMT R156, RZ, 0x7610, R156 ;  /* 0x00007610ff9c7816 */ /* 0x000fe2000000009c */
[----:B0-----:R-:W-:Y:S02]  /*4630*/  @P0 IMAD.MOV.U32 R98, RZ, RZ, R22 ;  /* 0x000000ffff620224 */ /* 0x001fe400078e0016 */
[----:B------:R-:W-:-:S05]  /*4640*/  @P0 IMAD.MOV.U32 R99, RZ, RZ, R2 ;  /* 0x000000ffff630224 */ /* 0x000fca00078e0002 */
[----:B------:R2:W4:Y:S01]  /*4650*/  @P0 LDG.E.U8 R110, desc[UR44][R98.64] ;  /* 0x0000002c626e0981 */ /* 0x000522000c1e1100 */
[----:B------:R-:W-:-:S03]  /*4660*/  PRMT R124, RZ, 0x7610, R124 ;  /* 0x00007610ff7c7816 */ /* 0x000fc6000000007c */
[----:B------:R0:W-:Y:S04]  /*4670*/  STL [R1+0x3b0], R3 ;  /* 0x0003b00301007387 */ /* 0x0001e80000100800 */
[----:B------:R1:W-:Y:S04]  /*4680*/  STL [R1+0x3b8], R93 ;  /* 0x0003b85d01007387 */ /* 0x0003e80000100800 */
[----:B------:R1:W-:Y:S01]  /*4690*/  STL [R1+0x3b4], R0 ;  /* 0x0003b40001007387 */ /* 0x0003e20000100800 */
[----:B------:R-:W-:-:S03]  /*46a0*/  PRMT R155, RZ, 0x7610, R155 ;  /* 0x00007610ff9b7816 */ /* 0x000fc6000000009b */
[----:B0-----:R-:W4:Y:S04]  /*46b0*/  LDL R3, [R1+0x34c] ;  /* 0x00034c0001037983 */ /* 0x001f280000100800 */
[----:B-1----:R-:W4:Y:S04]  /*46c0*/  LDL R93, [R1+0x358] ;  /* 0x00035800015d7983 */ /* 0x002f280000100800 */
[----:B------:R-:W4:Y:S01]  /*46d0*/  LDL R0, [R1+0x350] ;  /* 0x0003500001007983 */ /* 0x000f220000100800 */
[----:B--2---:R-:W-:Y:S02]  /*46e0*/  @P1 IMAD.MOV.U32 R99, RZ, RZ, R159 ;  /* 0x000000ffff631224 */ /* 0x004fe400078e009f */
[----:B---3--:R-:W-:Y:S01]  /*46f0*/  @P1 IMAD.MOV.U32 R98, RZ, RZ, R158 ;  /* 0x000000ffff621224 */ /* 0x008fe200078e009e */
[----:B------:R-:W-:Y:S01]  /*4700*/  ISETP.GT.AND P0, PT, R132, 0x3, PT ;  /* 0x000000038400780c */ /* 0x000fe20003f04270 */
[----:B------:R-:W2:Y:S04]  /*4710*/  LDL R158, [R1+0x324] ;  /* 0x00032400019e7983 */ /* 0x000ea80000100800 */
[----:B------:R5:W3:Y:S01]  /*4720*/  @P1 LDG.E.U8 R156, desc[UR44][R98.64] ;  /* 0x0000002c629c1981 */ /* 0x000ae2000c1e1100 */
[----:B------:R-:W-:-:S02]  /*4730*/  PRMT R106, RZ, 0x7610, R106 ;  /* 0x00007610ff6a7816 */ /* 0x000fc4000000006a */
[----:B------:R-:W-:Y:S01]  /*4740*/  PRMT R154, RZ, 0x7610, R154 ;  /* 0x00007610ff9a7816 */ /* 0x000fe2000000009a */
[----:B------:R-:W3:Y:S01]  /*4750*/  LDL R159, [R1+0x2a8] ;  /* 0x0002a800019f7983 */ /* 0x000ee20000100800 */
[----:B-----5:R-:W-:Y:S02]  /*4760*/  @P1 IMAD.MOV.U32 R98, RZ, RZ, R113 ;  /* 0x000000ffff621224 */ /* 0x020fe400078e0071 */
[----:B----4-:R-:W-:Y:S01]  /*4770*/  @P1 IMAD.MOV.U32 R99, RZ, RZ, R116 ;  /* 0x000000ffff631224 */ /* 0x010fe200078e0074 */
[----:B------:R-:W4:Y:S04]  /*4780*/  LDL R113, [R1+0x368] ;  /* 0x0003680001717983 */ /* 0x000f280000100800 */
[----:B------:R-:W5:Y:S04]  /*4790*/  LDL R116, [R1+0x364] ;  /* 0x0003640001747983 */ /* 0x000f680000100800 */
[----:B------:R0:W3:Y:S02]  /*47a0*/  @P1 LDG.E.U8 R124, desc[UR44][R98.64] ;  /* 0x0000002c627c1981 */ /* 0x0000e4000c1e1100 */
[----:B0-----:R-:W-:-:S02]  /*47b0*/  @P2 IMAD.MOV.U32 R98, RZ, RZ, R101 ;  /* 0x000000ffff622224 */ /* 0x001fc400078e0065 */
[----:B------:R-:W-:Y:S01]  /*47c0*/  @P2 IMAD.MOV.U32 R99, RZ, RZ, R112 ;  /* 0x000000ffff632224 */ /* 0x000fe200078e0070 */
[----:B------:R-:W2:Y:S04]  /*47d0*/  LDL R101, [R1+0x360] ;  /* 0x0003600001657983 */ /* 0x000ea80000100800 */
[----:B------:R-:W3:Y:S04]  /*47e0*/  LDL R112, [R1+0x35c] ;  /* 0x00035c0001707983 */ /* 0x000ee80000100800 */
[----:B------:R0:W3:Y:S02]  /*47f0*/  @P2 LDG.E.U8 R155, desc[UR44][R98.64] ;  /* 0x0000002c629b2981 */ /* 0x0000e4000c1e1100 */
[----:B0-----:R-:W-:-:S02]  /*4800*/  @P2 IMAD.MOV.U32 R98, RZ, RZ, R100 ;  /* 0x000000ffff622224 */ /* 0x001fc400078e0064 */
[----:B------:R-:W3:Y:S01]  /*4810*/  LDL R100, [R1+0x354] ;  /* 0x0003540001647983 */ /* 0x000ee20000100800 */
[----:B------:R-:W-:Y:S01]  /*4820*/  @P2 IMAD.MOV.U32 R99, RZ, RZ, R117 ;  /* 0x000000ffff632224 */ /* 0x000fe200078e0075 */
[----:B------:R-:W-:Y:S02]  /*4830*/  ISETP.GT.AND P1, PT, R132, 0x4, PT ;  /* 0x000000048400780c */ /* 0x000fe40003f24270 */
[----:B------:R-:W-:Y:S01]  /*4840*/  PRMT R141, RZ, 0x7610, R141 ;  /* 0x00007610ff8d7816 */ /* 0x000fe2000000008d */
[----:B------:R-:W3:Y:S04]  /*4850*/  LDL R117, [R1+0x328] ;  /* 0x0003280001757983 */ /* 0x000ee80000100800 */
[----:B------:R4:W3:Y:S01]  /*4860*/  @P2 LDG.E.U8 R106, desc[UR44][R98.64] ;  /* 0x0000002c626a2981 */ /* 0x0008e2000c1e1100 */
[----:B------:R-:W-:Y:S01]  /*4870*/  PRMT R122, RZ, 0x7610, R122 ;  /* 0x00007610ff7a7816 */ /* 0x000fe2000000007a */
[----:B----4-:R-:W-:-:S02]  /*4880*/  @P0 IMAD.MOV.U32 R98, RZ, RZ, R113 ;  /* 0x000000ffff620224 */ /* 0x010fc400078e0071 */
[----:B------:R-:W4:Y:S01]  /*4890*/  LDL R113, [R1+0x348] ;  /* 0x0003480001717983 */ /* 0x000f220000100800 */
[----:B-----5:R-:W-:-:S03]  /*48a0*/  @P0 IMAD.MOV.U32 R99, RZ, RZ, R116 ;  /* 0x000000ffff630224 */ /* 0x020fc600078e0074 */
[----:B------:R-:W5:Y:S04]  /*48b0*/  LDL R116, [R1+0x344] ;  /* 0x0003440001747983 */ /* 0x000f680000100800 */
[----:B------:R2:W5:Y:S02]  /*48c0*/  @P0 LDG.E.U8 R154, desc[UR44][R98.64] ;  /* 0x0000002c629a0981 */ /* 0x000564000c1e1100 */
[----:B--2---:R-:W-:Y:S02]  /*48d0*/  @P0 IMAD.MOV.U32 R98, RZ, RZ, R101 ;  /* 0x000000ffff620224 */ /* 0x004fe400078e0065 */
[----:B------:R-:W2:Y:S01]  /*48e0*/  LDL R101, [R1+0x340] ;  /* 0x0003400001657983 */ /* 0x000ea20000100800 */
[----:B---3--:R-:W-:-:S03]  /*48f0*/  @P0 IMAD.MOV.U32 R99, RZ, RZ, R112 ;  /* 0x000000ffff630224 */ /* 0x008fc600078e0070 */
[----:B------:R-:W3:Y:S04]  /*4900*/  LDL R112, [R1+0x33c] ;  /* 0x00033c0001707983 */ /* 0x000ee80000100800 */
[----:B------:R0:W3:Y:S02]  /*4910*/  @P0 LDG.E.U8 R141, desc[UR44][R98.64] ;  /* 0x0000002c628d0981 */ /* 0x0000e4000c1e1100 */
[----:B0-----:R-:W-:Y:S02]  /*4920*/  @P1 IMAD.MOV.U32 R99, RZ, RZ, R100 ;  /* 0x000000ffff631224 */ /* 0x001fe400078e0064 */
[----:B------:R-:W-:Y:S01]  /*4930*/  @P1 IMAD.MOV.U32 R98, RZ, RZ, R93 ;  /* 0x000000ffff621224 */ /* 0x000fe200078e005d */
[----:B------:R-:W3:Y:S04]  /*4940*/  LDL R100, [R1+0x334] ;  /* 0x0003340001647983 */ /* 0x000ee80000100800 */
[----:B------:R-:W3:Y:S04]  /*4950*/  LDL R93, [R1+0x338] ;  /* 0x00033800015d7983 */ /* 0x000ee80000100800 */
[----:B------:R0:W3:Y:S02]  /*4960*/  @P1 LDG.E.U8 R122, desc[UR44][R98.64] ;  /* 0x0000002c627a1981 */ /* 0x0000e4000c1e1100 */
[----:B0-----:R-:W-:-:S02]  /*4970*/  @P1 IMAD.MOV.U32 R98, RZ, RZ, R0 ;  /* 0x000000ffff621224 */ /* 0x001fc400078e0000 */
[----:B------:R-:W3:Y:S01]  /*4980*/  LDL R0, [R1+0x330] ;  /* 0x0003300001007983 */ /* 0x000ee20000100800 */
[----:B------:R-:W-:-:S03]  /*4990*/  @P1 IMAD.MOV.U32 R99, RZ, RZ, R3 ;  /* 0x000000ffff631224 */ /* 0x000fc600078e0003 */
[----:B------:R-:W3:Y:S01]  /*49a0*/  LDL R3, [R1+0x32c] ;  /* 0x00032c0001037983 */ /* 0x000ee20000100800 */
[C---:B------:R-:W-:Y:S02]  /*49b0*/  ISETP.GT.AND P2, PT, R132.reuse, 0x5, PT ;  /* 0x000000058400780c */ /* 0x040fe40003f44270 */
[----:B------:R-:W-:Y:S02]  /*49c0*/  PRMT R175, RZ, 0x7610, R175 ;  /* 0x00007610ffaf7816 */ /* 0x000fe400000000af */
[----:B------:R-:W-:Y:S02]  /*49d0*/  ISETP.GT.AND P0, PT, R132, 0x6, PT ;  /* 0x000000068400780c */ /* 0x000fe40003f04270 */
[----:B------:R-:W-:Y:S02]  /*49e0*/  PRMT R115, RZ, 0x7610, R115 ;  /* 0x00007610ff737816 */ /* 0x000fe40000000073 */
[----:B------:R4:W3:Y:S01]  /*49f0*/  @P1 LDG.E.U8 R175, desc[UR44][R98.64] ;  /* 0x0000002c62af1981 */ /* 0x0008e2000c1e1100 */
[----:B------:R-:W-:-:S04]  /*4a00*/  PRMT R133, RZ, 0x7610, R133 ;  /* 0x00007610ff857816 */ /* 0x000fc80000000085 */
[----:B----4-:R-:W-:Y:S02]  /*4a10*/  @P2 IMAD.MOV.U32 R98, RZ, RZ, R113 ;  /* 0x000000ffff622224 */ /* 0x010fe400078e0071 */
[----:B------:R-:W4:Y:S01]  /*4a20*/  LDL R113, [R1+0x320] ;  /* 0x0003200001717983 */ /* 0x000f220000100800 */
[----:B-----5:R-:W-:-:S03]  /*4a30*/  @P2 IMAD.MOV.U32 R99, RZ, RZ, R116 ;  /* 0x000000ffff632224 */ /* 0x020fc600078e0074 */
[----:B------:R-:W5:Y:S04]  /*4a40*/  LDL R116, [R1+0x31c] ;  /* 0x00031c0001747983 */ /* 0x000f680000100800 */
[----:B------:R2:W5:Y:S02]  /*4a50*/  @P2 LDG.E.U8 R115, desc[UR44][R98.64] ;  /* 0x0000002c62732981 */ /* 0x000564000c1e1100 */
[----:B--2---:R-:W-:Y:S02]  /*4a60*/  @P2 IMAD.MOV.U32 R98, RZ, RZ, R101 ;  /* 0x000000ffff622224 */ /* 0x004fe400078e0065 */
[----:B---3--:R-:W-:Y:S02]  /*4a70*/  @P2 IMAD.MOV.U32 R99, RZ, RZ, R112 ;  /* 0x000000ffff632224 */ /* 0x008fe400078e0070 */
[----:B------:R-:W2:Y:S01]  /*4a80*/  LDL R112, [R1+0x314] ;  /* 0x0003140001707983 */ /* 0x000ea20000100800 */
[----:B------:R-:W-:-:S02]  /*4a90*/  @P0 IMAD.MOV.U32 R101, RZ, RZ, R100 ;  /* 0x000000ffff650224 */ /* 0x000fc400078e0064 */
[----:B------:R-:W-:Y:S02]  /*4aa0*/  @P0 IMAD.MOV.U32 R100, RZ, RZ, R93 ;  /* 0x000000ffff640224 */ /* 0x000fe400078e005d */
[----:B------:R-:W3:Y:S04]  /*4ab0*/  LDL R93, [R1+0x30c] ;  /* 0x00030c00015d7983 */ /* 0x000ee80000100800 */
[----:B------:R0:W3:Y:S02]  /*4ac0*/  @P0 LDG.E.U8 R133, desc[UR44][R100.64] ;  /* 0x0000002c64850981 */ /* 0x0000e4000c1e1100 */
[----:B0-----:R-:W-:Y:S02]  /*4ad0*/  @P0 IMAD.MOV.U32 R100, RZ, RZ, R0 ;  /* 0x000000ffff640224 */ /* 0x001fe400078e0000 */
[----:B------:R-:W3:Y:S01]  /*4ae0*/  LDL R0, [R1+0x318] ;  /* 0x0003180001007983 */ /* 0x000ee20000100800 */
[----:B------:R-:W-:-:S03]  /*4af0*/  @P0 IMAD.MOV.U32 R101, RZ, RZ, R3 ;  /* 0x000000ffff650224 */ /* 0x000fc600078e0003 */
[----:B------:R-:W3:Y:S01]  /*4b00*/  LDL R3, [R1+0x310] ;  /* 0x0003100001037983 */ /* 0x000ee20000100800 */
[----:B------:R-:W-:Y:S02]  /*4b10*/  PRMT R129, RZ, 0x7610, R129 ;  /* 0x00007610ff817816 */ /* 0x000fe40000000081 */
[----:B------:R-:W-:-:S04]  /*4b20*/  ISETP.GT.AND P1, PT, R132, 0x7, PT ;  /* 0x000000078400780c */ /* 0x000fc80003f24270 */
[----:B------:R0:W3:Y:S01]  /*4b30*/  @P2 LDG.E.U8 R129, desc[UR44][R98.64] ;  /* 0x0000002c62812981 */ /* 0x0000e2000c1e1100 */
[----:B------:R-:W-:Y:S02]  /*4b40*/  ISETP.GT.AND P2, PT, R132, 0x8, PT ;  /* 0x000000088400780c */ /* 0x000fe40003f44270 */
[----:B------:R-:W-:Y:S02]  /*4b50*/  PRMT R140, RZ, 0x7610, R140 ;  /* 0x00007610ff8c7816 */ /* 0x000fe4000000008c */
[----:B0-----:R-:W-:-:S06]  /*4b60*/  PRMT R99, RZ, 0x7610, R99 ;  /* 0x00007610ff637816 */ /* 0x001fcc0000000063 */
[----:B------:R0:W3:Y:S01]  /*4b70*/  @P0 LDG.E.U8 R99, desc[UR44][R100.64] ;  /* 0x0000002c64630981 */ /* 0x0000e2000c1e1100 */
[----:B------:R-:W-:Y:S01]  /*4b80*/  PRMT R139, RZ, 0x7610, R139 ;  /* 0x00007610ff8b7816 */ /* 0x000fe2000000008b */
[----:B0-----:R-:W-:Y:S02]  /*4b90*/  @P1 IMAD.MOV.U32 R100, RZ, RZ, R117 ;  /* 0x000000ffff641224 */ /* 0x001fe400078e0075 */
[----:B------:R-:W-:Y:S01]  /*4ba0*/  @P1 IMAD.MOV.U32 R101, RZ, RZ, R158 ;  /* 0x000000ffff651224 */ /* 0x000fe200078e009e */
[----:B------:R-:W3:Y:S04]  /*4bb0*/  LDL R117, [R1+0x308] ;  /* 0x0003080001757983 */ /* 0x000ee80000100800 */
        /* <DEDUP_REMOVED lines=16> */
[----:B------:R-:W3:Y:S01]  /*4cc0*/  LDL R93, [R1+0x2ec] ;  /* 0x0002ec00015d7983 */ /* 0x000ee20000100800 */
[----:B------:R-:W-:-:S02]  /*4cd0*/  ISETP.GT.AND P0, PT, R132, 0x9, PT ;  /* 0x000000098400780c */ /* 0x000fc40003f04270 */
[----:B------:R-:W-:Y:S02]  /*4ce0*/  PRMT R109, RZ, 0x7610, R109 ;  /* 0x00007610ff6d7816 */ /* 0x000fe4000000006d */
[----:B------:R-:W-:Y:S02]  /*4cf0*/  ISETP.GT.AND P1, PT, R132, 0xa, PT ;  /* 0x0000000a8400780c */ /* 0x000fe40003f24270 */
[----:B------:R-:W-:Y:S02]  /*4d00*/  PRMT R153, RZ, 0x7610, R153 ;  /* 0x00007610ff997816 */ /* 0x000fe40000000099 */
[----:B------:R0:W3:Y:S01]  /*4d10*/  @P2 LDG.E.U8 R109, desc[UR44][R100.64] ;  /* 0x0000002c646d2981 */ /* 0x0000e2000c1e1100 */
[----:B------:R-:W-:-:S04]  /*4d20*/  PRMT R130, RZ, 0x7610, R130 ;  /* 0x00007610ff827816 */ /* 0x000fc80000000082 */
[----:B0-----:R-:W-:Y:S02]  /*4d30*/  @P0 IMAD.MOV.U32 R100, RZ, RZ, R117 ;  /* 0x000000ffff640224 */ /* 0x001fe400078e0075 */
[----:B------:R-:W-:Y:S01]  /*4d40*/  @P0 IMAD.MOV.U32 R101, RZ, RZ, R158 ;  /* 0x000000ffff650224 */ /* 0x000fe200078e009e */
[----:B------:R-:W-:Y:S01]  /*4d50*/  PRMT R105, RZ, 0x7610, R105 ;  /* 0x00007610ff697816 */ /* 0x000fe20000000069 */
[----:B------:R-:W3:Y:S04]  /*4d60*/  LDL R158, [R1+0x2e4] ;  /* 0x0002e400019e7983 */ /* 0x000ee80000100800 */
[----:B------:R4:W3:Y:S04]  /*4d70*/  @P0 LDG.E.U8 R153, desc[UR44][R100.64] ;  /* 0x0000002c64990981 */ /* 0x0008e8000c1e1100 */
[----:B------:R-:W3:Y:S01]  /*4d80*/  LDL R117, [R1+0x2cc] ;  /* 0x0002cc0001757983 */ /* 0x000ee20000100800 */
[----:B----4-:R-:W-:-:S03]  /*4d90*/  @P0 IMAD.MOV.U32 R100, RZ, RZ, R113 ;  /* 0x000000ffff640224 */ /* 0x010fc600078e0071 */
        /* <DEDUP_REMOVED lines=8> */
[----:B------:R0:W5:Y:S02]  /*4e20*/  @P1 LDG.E.U8 R105, desc[UR44][R100.64] ;  /* 0x0000002c64691981 */ /* 0x000164000c1e1100 */
[----:B0-----:R-:W-:Y:S02]  /*4e30*/  @P1 IMAD.MOV.U32 R100, RZ, RZ, R3 ;  /* 0x000000ffff641224 */ /* 0x001fe400078e0003 */
[----:B------:R-:W5:Y:S01]  /*4e40*/  LDL R3, [R1+0x2d8] ;  /* 0x0002d80001037983 */ /* 0x000f620000100800 */
[----:B------:R-:W-:-:S03]  /*4e50*/  @P1 IMAD.MOV.U32 R101, RZ, RZ, R93 ;  /* 0x000000ffff651224 */ /* 0x000fc600078e005d */
[----:B------:R-:W5:Y:S01]  /*4e60*/  LDL R93, [R1+0x2d4] ;  /* 0x0002d400015d7983 */ /* 0x000f620000100800 */
[C---:B------:R-:W-:Y:S02]  /*4e70*/  ISETP.GT.AND P2, PT, R132.reuse, 0xb, PT ;  /* 0x0000000b8400780c */ /* 0x040fe40003f44270 */
[----:B------:R-:W-:Y:S02]  /*4e80*/  PRMT R102, RZ, 0x7610, R102 ;  /* 0x00007610ff667816 */ /* 0x000fe40000000066 */
[----:B------:R-:W-:Y:S02]  /*4e90*/  ISETP.GT.AND P0, PT, R132, 0xc, PT ;  /* 0x0000000c8400780c */ /* 0x000fe40003f04270 */
[----:B------:R-:W-:Y:S02]  /*4ea0*/  PRMT R138, RZ, 0x7610, R138 ;  /* 0x00007610ff8a7816 */ /* 0x000fe4000000008a */
[----:B------:R0:W5:Y:S01]  /*4eb0*/  @P1 LDG.E.U8 R102, desc[UR44][R100.64] ;  /* 0x0000002c64661981 */ /* 0x000162000c1e1100 */
[----:B------:R-:W-:-:S04]  /*4ec0*/  PRMT R126, RZ, 0x7610, R126 ;  /* 0x00007610ff7e7816 */ /* 0x000fc8000000007e */
[----:B0-----:R-:W-:Y:S02]  /*4ed0*/  @P2 IMAD.MOV.U32 R101, RZ, RZ, R158 ;  /* 0x000000ffff652224 */ /* 0x001fe400078e009e */
[----:B------:R-:W5:Y:S01]  /*4ee0*/  LDL R158, [R1+0x2c4] ;  /* 0x0002c400019e7983 */ /* 0x000f620000100800 */
[----:B------:R-:W-:Y:S01]  /*4ef0*/  PRMT R98, RZ, 0x7610, R98 ;  /* 0x00007610ff627816 */ /* 0x000fe20000000062 */
[----:B----4-:R-:W-:Y:S02]  /*4f00*/  @P2 IMAD.MOV.U32 R100, RZ, RZ, R113 ;  /* 0x000000ffff642224 */ /* 0x010fe400078e0071 */
[----:B------:R-:W4:Y:S04]  /*4f10*/  LDL R113, [R1+0x2c8] ;  /* 0x0002c80001717983 */ /* 0x000f280000100800 */
[----:B------:R2:W4:Y:S02]  /*4f20*/  @P2 LDG.E.U8 R138, desc[UR44][R100.64] ;  /* 0x0000002c648a2981 */ /* 0x000524000c1e1100 */
[----:B--2---:R-:W-:-:S02]  /*4f30*/  @P2 IMAD.MOV.U32 R101, RZ, RZ, R112 ;  /* 0x000000ffff652224 */ /* 0x004fc400078e0070 */
[----:B------:R-:W2:Y:S01]  /*4f40*/  LDL R112, [R1+0x2bc] ;  /* 0x0002bc0001707983 */ /* 0x000ea20000100800 */
[----:B---3--:R-:W-:-:S03]  /*4f50*/  @P2 IMAD.MOV.U32 R100, RZ, RZ, R0 ;  /* 0x000000ffff642224 */ /* 0x008fc600078e0000 */
[----:B------:R-:W3:Y:S04]  /*4f60*/  LDL R0, [R1+0x2c0] ;  /* 0x0002c00001007983 */ /* 0x000ee80000100800 */
[----:B------:R5:W3:Y:S02]  /*4f70*/  @P2 LDG.E.U8 R126, desc[UR44][R100.64] ;  /* 0x0000002c647e2981 */ /* 0x000ae4000c1e1100 */
[----:B-----5:R-:W-:Y:S02]  /*4f80*/  @P0 IMAD.MOV.U32 R100, RZ, RZ, R3 ;  /* 0x000000ffff640224 */ /* 0x020fe400078e0003 */
[----:B------:R-:W5:Y:S01]  /*4f90*/  LDL R3, [R1+0x2b8] ;  /* 0x0002b80001037983 */ /* 0x000f620000100800 */
[----:B------:R-:W-:-:S03]  /*4fa0*/  @P0 IMAD.MOV.U32 R101, RZ, RZ, R93 ;  /* 0x000000ffff650224 */ /* 0x000fc600078e005d */
[----:B------:R-:W5:Y:S04]  /*4fb0*/  LDL R93, [R1+0x2b4] ;  /* 0x0002b400015d7983 */ /* 0x000f680000100800 */
[----:B------:R0:W5:Y:S02]  /*4fc0*/  @P0 LDG.E.U8 R98, desc[UR44][R100.64] ;  /* 0x0000002c64620981 */ /* 0x000164000c1e1100 */
[----:B0-----:R-:W-:Y:S02]  /*4fd0*/  @P0 IMAD.MOV.U32 R100, RZ, RZ, R116 ;  /* 0x000000ffff640224 */ /* 0x001fe400078e0074 */
[----:B------:R-:W-:Y:S01]  /*4fe0*/  @P0 IMAD.MOV.U32 R101, RZ, RZ, R117 ;  /* 0x000000ffff650224 */ /* 0x000fe200078e0075 */
[----:B------:R-:W5:Y:S04]  /*4ff0*/  LDL R116, [R1+0x2b0] ;  /* 0x0002b00001747983 */ /* 0x000f680000100800 */
[----:B------:R-:W5:Y:S01]  /*5000*/  LDL R117, [R1+0x2ac] ;  /* 0x0002ac0001757983 */ /* 0x000f620000100800 */
[----:B------:R-:W-:-:S02]  /*5010*/  ISETP.GT.AND P1, PT, R132, 0xd, PT ;  /* 0x0000000d8400780c */ /* 0x000fc40003f24270 */
[----:B------:R-:W-:Y:S02]  /*5020*/  PRMT R108, RZ, 0x7610, R108 ;  /* 0x00007610ff6c7816 */ /* 0x000fe4000000006c */
[----:B------:R-:W-:Y:S02]  /*5030*/  ISETP.GT.AND P2, PT, R132, 0xe, PT ;  /* 0x0000000e8400780c */ /* 0x000fe40003f44270 */
[----:B------:R-:W-:Y:S02]  /*5040*/  PRMT R131, RZ, 0x7610, R131 ;  /* 0x00007610ff837816 */ /* 0x000fe40000000083 */
[----:B------:R0:W5:Y:S01]  /*5050*/  @P0 LDG.E.U8 R108, desc[UR44][R100.64] ;  /* 0x0000002c646c0981 */ /* 0x000162000c1e1100 */
[----:B------:R-:W-:-:S04]  /*5060*/  PRMT R104, RZ, 0x7610, R104 ;  /* 0x00007610ff687816 */ /* 0x000fc80000000068 */
[----:B0-----:R-:W-:Y:S01]  /*5070*/  @P1 IMAD.MOV.U32 R101, RZ, RZ, R158 ;  /* 0x000000ffff651224 */ /* 0x001fe200078e009e */
[----:B------:R-:W-:Y:S01]  /*5080*/  PRMT R137, RZ, 0x7610, R137 ;  /* 0x00007610ff897816 */ /* 0x000fe20000000089 */
[----:B------:R-:W5:Y:S01]  /*5090*/  LDL R158, [R1+0x29c] ;  /* 0x00029c00019e7983 */ /* 0x000f620000100800 */
[----:B----4-:R-:W-:-:S05]  /*50a0*/  @P1 IMAD.MOV.U32 R100, RZ, RZ, R113 ;  /* 0x000000ffff641224 */ /* 0x010fca00078e0071 */
[----:B------:R2:W4:Y:S02]  /*50b0*/  @P1 LDG.E.U8 R131, desc[UR44][R100.64] ;  /* 0x0000002c64831981 */ /* 0x000524000c1e1100 */
[----:B--2---:R-:W-:Y:S02]  /*50c0*/  @P1 IMAD.MOV.U32 R101, RZ, RZ, R112 ;  /* 0x000000ffff651224 */ /* 0x004fe400078e0070 */
[----:B---3--:R-:W-:Y:S02]  /*50d0*/  @P1 IMAD.MOV.U32 R100, RZ, RZ, R0 ;  /* 0x000000ffff641224 */ /* 0x008fe400078e0000 */
[----:B------:R-:W2:Y:S04]  /*50e0*/  LDL R0, [R1+0x2a0] ;  /* 0x0002a00001007983 */ /* 0x000ea80000100800 */
[----:B------:R0:W3:Y:S01]  /*50f0*/  @P1 LDG.E.U8 R137, desc[UR44][R100.64] ;  /* 0x0000002c64891981 */ /* 0x0000e2000c1e1100 */
[----:B-----5:R-:W-:-:S02]  /*5100*/  @P2 IMAD.MOV.U32 R112, RZ, RZ, R3 ;  /* 0x000000ffff702224 */ /* 0x020fc400078e0003 */
[----:B------:R-:W-:Y:S01]  /*5110*/  @P2 IMAD.MOV.U32 R113, RZ, RZ, R93 ;  /* 0x000000ffff712224 */ /* 0x000fe200078e005d */
[----:B0-----:R-:W-:Y:S01]  /*5120*/  PRMT R101, RZ, 0x7610, R101 ;  /* 0x00007610ff657816 */ /* 0x001fe20000000065 */
[----:B------:R-:W5:Y:S04]  /*5130*/  LDL R93, [R1+0x294] ;  /* 0x00029400015d7983 */ /* 0x000f680000100800 */
[----:B------:R0:W3:Y:S01]  /*5140*/  @P2 LDG.E.U8 R104, desc[UR44][R112.64] ;  /* 0x0000002c70682981 */ /* 0x0000e2000c1e1100 */
[----:B------:R-:W-:Y:S02]  /*5150*/  ISETP.GT.AND P1, PT, R132, 0x10, PT ;  /* 0x000000108400780c */ /* 0x000fe40003f24270 */
[----:B------:R-:W-:Y:S01]  /*5160*/  PRMT R107, RZ, 0x7610, R107 ;  /* 0x00007610ff6b7816 */ /* 0x000fe2000000006b */
[----:B------:R-:W4:Y:S01]  /*5170*/  LDL R3, [R1+0x298] ;  /* 0x0002980001037983 */ /* 0x000f220000100800 */
[----:B0-----:R-:W-:-:S03]  /*5180*/  @P2 IMAD.MOV.U32 R112, RZ, RZ, R116 ;  /* 0x000000ffff702224 */ /* 0x001fc600078e0074 */
[----:B------:R-:W2:Y:S01]  /*5190*/  LDL R116, [R1+0x290] ;  /* 0x0002900001747983 */ /* 0x000ea20000100800 */
[----:B------:R-:W-:-:S03]  /*51a0*/  @P2 IMAD.MOV.U32 R113, RZ, RZ, R117 ;  /* 0x000000ffff712224 */ /* 0x000fc600078e0075 */
[----:B------:R-:W2:Y:S04]  /*51b0*/  LDL R117, [R1+0x28c] ;  /* 0x00028c0001757983 */ /* 0x000ea80000100800 */
[----:B------:R0:W3:Y:S04]  /*51c0*/  @P2 LDG.E.U8 R101, desc[UR44][R112.64] ;  /* 0x0000002c70652981 */ /* 0x0000e8000c1e1100 */
[----:B------:R-:W5:Y:S01]  /*51d0*/  LDL R113, [R1+0x2a4] ;  /* 0x0002a40001717983 */ /* 0x000f620000100800 */
[----:B------:R-:W-:Y:S02]  /*51e0*/  ISETP.GT.AND P0, PT, R132, 0xf, PT ;  /* 0x0000000f8400780c */ /* 0x000fe40003f04270 */
[----:B------:R-:W-:-:S11]  /*51f0*/  PRMT R136, RZ, 0x7610, R136 ;  /* 0x00007610ff887816 */ /* 0x000fd60000000088 */
[----:B0-----:R-:W-:Y:S01]  /*5200*/  @P0 IMAD.MOV.U32 R112, RZ, RZ, R159 ;  /* 0x000000ffff700224 */ /* 0x001fe200078e009f */
[----:B--2---:R-:W2:Y:S01]  /*5210*/  @P1 LDG.E.U8 R107, desc[UR44][R116.64] ;  /* 0x0000002c746b1981 */ /* 0x004ea2000c1e1100 */
[----:B------:R-:W-:Y:S02]  /*5220*/  ISETP.GT.AND P2, PT, R132, 0x11, PT ;  /* 0x000000118400780c */ /* 0x000fe40003f44270 */
[----:B------:R-:W-:Y:S01]  /*5230*/  PRMT R127, RZ, 0x7610, R127 ;  /* 0x00007610ff7f7816 */ /* 0x000fe2000000007f */
[----:B------:R-:W3:Y:S04]  /*5240*/  LDL R159, [R1+0x278] ;  /* 0x00027800019f7983 */ /* 0x000ee80000100800 */
[----:B------:R-:W2:Y:S04]  /*5250*/  LDL R116, [R1+0x284] ;  /* 0x0002840001747983 */ /* 0x000ea80000100800 */
[----:B------:R-:W2:Y:S04]  /*5260*/  LDL R117, [R1+0x288] ;  /* 0x0002880001757983 */ /* 0x000ea80000100800 */
[----:B-----5:R0:W5:Y:S02]  /*5270*/  @P0 LDG.E.U8 R136, desc[UR44][R112.64] ;  /* 0x0000002c70880981 */ /* 0x020164000c1e1100 */
[----:B0-----:R-:W-:-:S02]  /*5280*/  @P0 IMAD.MOV.U32 R112, RZ, RZ, R0 ;  /* 0x000000ffff700224 */ /* 0x001fc400078e0000 */
[----:B------:R-:W-:Y:S01]  /*5290*/  @P0 IMAD.MOV.U32 R113, RZ, RZ, R158 ;  /* 0x000000ffff710224 */ /* 0x000fe200078e009e */
[----:B------:R-:W3:Y:S04]  /*52a0*/  LDL R0, [R1+0x280] ;  /* 0x0002800001007983 */ /* 0x000ee80000100800 */
[----:B------:R-:W5:Y:S01]  /*52b0*/  LDL R158, [R1+0x27c] ;  /* 0x00027c00019e7983 */ /* 0x000f620000100800 */
[----:B------:R-:W-:-:S03]  /*52c0*/  PRMT R97, RZ, 0x7610, R97 ;  /* 0x00007610ff617816 */ /* 0x000fc60000000061 */
[----:B------:R4:W5:Y:S02]  /*52d0*/  @P0 LDG.E.U8 R127, desc[UR44][R112.64] ;  /* 0x0000002c707f0981 */ /* 0x000964000c1e1100 */
[----:B----4-:R-:W-:Y:S02]  /*52e0*/  @P1 IMAD.MOV.U32 R112, RZ, RZ, R3 ;  /* 0x000000ffff701224 */ /* 0x010fe400078e0003 */
[----:B------:R-:W-:Y:S01]  /*52f0*/  @P1 IMAD.MOV.U32 R113, RZ, RZ, R93 ;  /* 0x000000ffff711224 */ /* 0x000fe200078e005d */
[----:B------:R-:W-:Y:S01]  /*5300*/  PRMT R135, RZ, 0x7610, R135 ;  /* 0x00007610ff877816 */ /* 0x000fe20000000087 */
[----:B------:R-:W4:Y:S04]  /*5310*/  LDL R93, [R1+0x26c] ;  /* 0x00026c00015d7983 */ /* 0x000f280000100800 */
[----:B------:R0:W4:Y:S04]  /*5320*/  @P1 LDG.E.U8 R97, desc[UR44][R112.64] ;  /* 0x0000002c70611981 */ /* 0x000128000c1e1100 */
[----:B------:R-:W4:Y:S01]  /*5330*/  LDL R3, [R1+0x270] ;  /* 0x0002700001037983 */ /* 0x000f220000100800 */
[----:B0-----:R-:W-:-:S02]  /*5340*/  PRMT R112, RZ, 0x7610, R112 ;  /* 0x00007610ff707816 */ /* 0x001fc40000000070 */
[----:B--2---:R-:W-:-:S04]  /*5350*/  @P2 LOP3.LUT R117, R117, R116, RZ, 0x3c, !PT ;  /* 0x0000007475752212 */ /* 0x004fc800078e3cff */
[----:B------:R-:W-:-:S04]  /*5360*/  @P2 LOP3.LUT R116, R117, R116, RZ, 0x3c, !PT ;  /* 0x0000007475742212 */ /* 0x000fc800078e3cff */
[----:B------:R-:W-:-:S05]  /*5370*/  @P2 LOP3.LUT R117, R117, R116, RZ, 0x3c, !PT ;  /* 0x0000007475752212 */ /* 0x000fca00078e3cff */
[----:B------:R3:W2:Y:S02]  /*5380*/  @P2 LDG.E.U8 R112, desc[UR44][R116.64] ;  /* 0x0000002c74702981 */ /* 0x0006a4000c1e1100 */
[----:B---3--:R-:W-:Y:S02]  /*5390*/  @P2 IMAD.MOV.U32 R116, RZ, RZ, R0 ;  /* 0x000000ffff742224 */ /* 0x008fe400078e0000 */
[----:B-----5:R-:W-:Y:S01]  /*53a0*/  @P2 IMAD.MOV.U32 R117, RZ, RZ, R158 ;  /* 0x000000ffff752224 */ /* 0x020fe200078e009e */
[----:B------:R-:W-:Y:S01]  /*53b0*/  ISETP.GT.AND P0, PT, R132, 0x12, PT ;  /* 0x000000128400780c */ /* 0x000fe20003f04270 */
[----:B------:R-:W3:Y:S04]  /*53c0*/  LDL R158, [R1+0x25c] ;  /* 0x00025c00019e7983 */ /* 0x000ee80000100800 */
[----:B------:R0:W5:Y:S01]  /*53d0*/  @P2 LDG.E.U8 R135, desc[UR44][R116.64] ;  /* 0x0000002c74872981 */ /* 0x000162000c1e1100 */
[----:B------:R-:W-:-:S02]  /*53e0*/  PRMT R103, RZ, 0x7610, R103 ;  /* 0x00007610ff677816 */ /* 0x000fc40000000067 */
[----:B------:R-:W-:Y:S01]  /*53f0*/  PRMT R100, RZ, 0x7610, R100 ;  /* 0x00007610ff647816 */ /* 0x000fe20000000064 */
[----:B------:R-:W2:Y:S04]  /*5400*/  LDL R0, [R1+0x260] ;  /* 0x0002600001007983 */ /* 0x000ea80000100800 */
[----:B------:R-:W4:Y:S01]  /*5410*/  LDL R117, [R1+0x274] ;  /* 0x0002740001757983 */ /* 0x000f220000100800 */
[----:B0-----:R-:W-:Y:S01]  /*5420*/  @P0 IMAD.MOV.U32 R116, RZ, RZ, R159 ;  /* 0x000000ffff740224 */ /* 0x001fe200078e009f */
[----:B------:R-:W-:Y:S02]  /*5430*/  ISETP.GT.AND P1, PT, R132, 0x13, PT ;  /* 0x000000138400780c */ /* 0x000fe40003f24270 */
[----:B------:R-:W-:Y:S01]  /*5440*/  PRMT R121, RZ, 0x7610, R121 ;  /* 0x00007610ff797816 */ /* 0x000fe20000000079 */
[----:B------:R-:W5:Y:S04]  /*5450*/  LDL R159, [R1+0x250] ;  /* 0x00025000019f7983 */ /* 0x000f680000100800 */
[----:B----4-:R0:W4:Y:S02]  /*5460*/  @P0 LDG.E.U8 R103, desc[UR44][R116.64] ;  /* 0x0000002c74670981 */ /* 0x010124000c1e1100 */
[----:B0-----:R-:W-:-:S02]  /*5470*/  @P0 IMAD.MOV.U32 R116, RZ, RZ, R3 ;  /* 0x000000ffff740224 */ /* 0x001fc400078e0003 */
[----:B------:R-:W-:Y:S01]  /*5480*/  @P0 IMAD.MOV.U32 R117, RZ, RZ, R93 ;  /* 0x000000ffff750224 */ /* 0x000fe200078e005d */
[----:B------:R-:W-:Y:S01]  /*5490*/  PRMT R128, RZ, 0x7610, R128 ;  /* 0x00007610ff807816 */ /* 0x000fe20000000080 */
[----:B------:R-:W4:Y:S04]  /*54a0*/  LDL R93, [R1+0x244] ;  /* 0x00024400015d7983 */ /* 0x000f280000100800 */
[----:B------:R0:W4:Y:S01]  /*54b0*/  @P0 LDG.E.U8 R100, desc[UR44][R116.64] ;  /* 0x0000002c74640981 */ /* 0x000122000c1e1100 */
[----:B------:R-:W-:Y:S02]  /*54c0*/  ISETP.GT.AND P2, PT, R132, 0x14, PT ;  /* 0x000000148400780c */ /* 0x000fe40003f44270 */
[----:B------:R-:W-:Y:S01]  /*54d0*/  PRMT R222, RZ, 0x7610, R222 ;  /* 0x00007610ffde7816 */ /* 0x000fe200000000de */
[----:B------:R-:W4:Y:S04]  /*54e0*/  LDL R3, [R1+0x248] ;  /* 0x0002480001037983 */ /* 0x000f280000100800 */
[----:B------:R-:W0:Y:S04]  /*54f0*/  LDL R116, [R1+0x264] ;  /* 0x0002640001747983 */ /* 0x000e280000100800 */
[----:B------:R-:W0:Y:S02]  /*5500*/  LDL R117, [R1+0x268] ;  /* 0x0002680001757983 */ /* 0x000e240000100800 */
[----:B0-----:R-:W-:-:S04]  /*5510*/  @P1 LOP3.LUT R117, R117, R116, RZ, 0x3c, !PT ;  /* 0x0000007475751212 */ /* 0x001fc800078e3cff */
[----:B------:R-:W-:-:S04]  /*5520*/  @P1 LOP3.LUT R116, R117, R116, RZ, 0x3c, !PT ;  /* 0x0000007475741212 */ /* 0x000fc800078e3cff */
[----:B------:R-:W-:-:S05]  /*5530*/  @P1 LOP3.LUT R117, R117, R116, RZ, 0x3c, !PT ;  /* 0x0000007475751212 */ /* 0x000fca00078e3cff */
[----:B------:R2:W4:Y:S02]  /*5540*/  @P1 LDG.E.U8 R121, desc[UR44][R116.64] ;  /* 0x0000002c74791981 */ /* 0x000524000c1e1100 */
[----:B--2---:R-:W-:Y:S02]  /*5550*/  @P1 IMAD.MOV.U32 R116, RZ, RZ, R0 ;  /* 0x000000ffff741224 */ /* 0x004fe400078e0000 */
[----:B---3--:R-:W-:Y:S01]  /*5560*/  @P1 IMAD.MOV.U32 R117, RZ, RZ, R158 ;  /* 0x000000ffff751224 */ /* 0x008fe200078e009e */
[----:B------:R-:W-:Y:S01]  /*5570*/  ISETP.GT.AND P0, PT, R132, 0x15, PT ;  /* 0x000000158400780c */ /* 0x000fe20003f04270 */
[----:B------:R-:W2:Y:S04]  /*5580*/  LDL R158, [R1+0x234] ;  /* 0x00023400019e7983 */ /* 0x000ea80000100800 */
[----:B------:R0:W3:Y:S01]  /*5590*/  @P1 LDG.E.U8 R128, desc[UR44][R116.64] ;  /* 0x0000002c74801981 */ /* 0x0000e2000c1e1100 */
[----:B------:R-:W-:-:S02]  /*55a0*/  PRMT R221, RZ, 0x7610, R221 ;  /* 0x00007610ffdd7816 */ /* 0x000fc400000000dd */
[----:B------:R-:W-:Y:S01]  /*55b0*/  PRMT R220, RZ, 0x7610, R220 ;  /* 0x00007610ffdc7816 */ /* 0x000fe200000000dc */
[----:B------:R-:W2:Y:S04]  /*55c0*/  LDL R0, [R1+0x238] ;  /* 0x0002380001007983 */ /* 0x000ea80000100800 */
[----:B------:R-:W0:Y:S04]  /*55d0*/  LDL R116, [R1+0x254] ;  /* 0x0002540001747983 */ /* 0x000e280000100800 */
[----:B------:R-:W0:Y:S02]  /*55e0*/  LDL R117, [R1+0x258] ;  /* 0x0002580001757983 */ /* 0x000e240000100800 */
[----:B0-----:R-:W-:-:S04]  /*55f0*/  @P2 LOP3.LUT R117, R117, R116, RZ, 0x3c, !PT ;  /* 0x0000007475752212 */ /* 0x001fc800078e3cff */
[----:B------:R-:W-:-:S04]  /*5600*/  @P2 LOP3.LUT R116, R117, R116, RZ, 0x3c, !PT ;  /* 0x0000007475742212 */ /* 0x000fc800078e3cff */
[----:B------:R-:W-:-:S05]  /*5610*/  @P2 LOP3.LUT R117, R117, R116, RZ, 0x3c, !PT ;  /* 0x0000007475752212 */ /* 0x000fca00078e3cff */
[----:B------:R5:W3:Y:S04]  /*5620*/  @P2 LDG.E.U8 R222, desc[UR44][R116.64] ;  /* 0x0000002c74de2981 */ /* 0x000ae8000c1e1100 */
[----:B------:R-:W4:Y:S01]  /*5630*/  LDL R117, [R1+0x24c] ;  /* 0x00024c0001757983 */ /* 0x000f220000100800 */
[----:B-----5:R-:W-:Y:S01]  /*5640*/  @P2 IMAD.MOV.U32 R116, RZ, RZ, R159 ;  /* 0x000000ffff742224 */ /* 0x020fe200078e009f */
[----:B------:R-:W-:Y:S02]  /*5650*/  ISETP.GT.AND P1, PT, R132, 0x16, PT ;  /* 0x000000168400780c */ /* 0x000fe40003f24270 */
[----:B------:R-:W-:Y:S01]  /*5660*/  PRMT R219, RZ, 0x7610, R219 ;  /* 0x00007610ffdb7816 */ /* 0x000fe200000000db */
[----:B------:R-:W5:Y:S04]  /*5670*/  LDL R159, [R1+0x228] ;  /* 0x00022800019f7983 */ /* 0x000f680000100800 */
[----:B----4-:R0:W4:Y:S02]  /*5680*/  @P2 LDG.E.U8 R221, desc[UR44][R116.64] ;  /* 0x0000002c74dd2981 */ /* 0x010124000c1e1100 */
[----:B0-----:R-:W-:-:S02]  /*5690*/  @P0 IMAD.MOV.U32 R116, RZ, RZ, R3 ;  /* 0x000000ffff740224 */ /* 0x001fc400078e0003 */
[----:B------:R-:W-:Y:S01]  /*56a0*/  @P0 IMAD.MOV.U32 R117, RZ, RZ, R93 ;  /* 0x000000ffff750224 */ /* 0x000fe200078e005d */
[----:B------:R-:W-:Y:S01]  /*56b0*/  PRMT R218, RZ, 0x7610, R218 ;  /* 0x00007610ffda7816 */ /* 0x000fe200000000da */
[----:B------:R-:W3:Y:S04]  /*56c0*/  LDL R93, [R1+0x21c] ;  /* 0x00021c00015d7983 */ /* 0x000ee80000100800 */
[----:B------:R0:W4:Y:S01]  /*56d0*/  @P0 LDG.E.U8 R220, desc[UR44][R116.64] ;  /* 0x0000002c74dc0981 */ /* 0x000122000c1e1100 */
[----:B------:R-:W-:-:S03]  /*56e0*/  PRMT R217, RZ, 0x7610, R217 ;  /* 0x00007610ffd97816 */ /* 0x000fc600000000d9 */
[----:B------:R-:W3:Y:S04]  /*56f0*/  LDL R3, [R1+0x220] ;  /* 0x0002200001037983 */ /* 0x000ee80000100800 */
[----:B------:R-:W0:Y:S04]  /*5700*/  LDL R116, [R1+0x23c] ;  /* 0x00023c0001747983 */ /* 0x000e280000100800 */
[----:B------:R-:W0:Y:S02]  /*5710*/  LDL R117, [R1+0x240] ;  /* 0x0002400001757983 */ /* 0x000e240000100800 */
[----:B0-----:R-:W-:-:S04]  /*5720*/  @P0 LOP3.LUT R117, R117, R116, RZ, 0x3c, !PT ;  /* 0x0000007475750212 */ /* 0x001fc800078e3cff */
[----:B------:R-:W-:-:S04]  /*5730*/  @P0 LOP3.LUT R116, R117, R116, RZ, 0x3c, !PT ;  /* 0x0000007475740212 */ /* 0x000fc800078e3cff */
[----:B------:R-:W-:-:S05]  /*5740*/  @P0 LOP3.LUT R117, R117, R116, RZ, 0x3c, !PT ;  /* 0x0000007475750212 */ /* 0x000fca00078e3cff */
[----:B------:R2:W4:Y:S02]  /*5750*/  @P0 LDG.E.U8 R219, desc[UR44][R116.64] ;  /* 0x0000002c74db0981 */ /* 0x000524000c1e1100 */
[----:B--2---:R-:W-:Y:S02]  /*5760*/  @P1 IMAD.MOV.U32 R116, RZ, RZ, R0 ;  /* 0x000000ffff741224 */ /* 0x004fe400078e0000 */
[----:B------:R-:W-:Y:S01]  /*5770*/  @P1 IMAD.MOV.U32 R117, RZ, RZ, R158 ;  /* 0x000000ffff751224 */ /* 0x000fe200078e009e */
[----:B------:R-:W2:Y:S04]  /*5780*/  LDL R0, [R1+0x218] ;  /* 0x0002180001007983 */ /* 0x000ea80000100800 */
[----:B------:R0:W4:Y:S04]  /*5790*/  @P1 LDG.E.U8 R218, desc[UR44][R116.64] ;  /* 0x0000002c74da1981 */ /* 0x000128000c1e1100 */
[----:B------:R-:W4:Y:S04]  /*57a0*/  LDL R158, [R1+0x214] ;  /* 0x00021400019e7983 */ /* 0x000f280000100800 */
[----:B------:R-:W0:Y:S04]  /*57b0*/  LDL R116, [R1+0x22c] ;  /* 0x00022c0001747983 */ /* 0x000e280000100800 */
[----:B------:R-:W0:Y:S01]  /*57c0*/  LDL R117, [R1+0x230] ;  /* 0x0002300001757983 */ /* 0x000e220000100800 */
[----:B------:R-:W-:-:S02]  /*57d0*/  ISETP.GT.AND P2, PT, R132, 0x17, PT ;  /* 0x000000178400780c */ /* 0x000fc40003f44270 */
[----:B0-----:R-:W-:-:S04]  /*57e0*/  @P1 LOP3.LUT R117, R117, R116, RZ, 0x3c, !PT ;  /* 0x0000007475751212 */ /* 0x001fc800078e3cff */
[----:B------:R-:W-:-:S04]  /*57f0*/  @P1 LOP3.LUT R116, R117, R116, RZ, 0x3c, !PT ;  /* 0x0000007475741212 */ /* 0x000fc800078e3cff */
[----:B------:R-:W-:-:S05]  /*5800*/  @P1 LOP3.LUT R117, R117, R116, RZ, 0x3c, !PT ;  /* 0x0000007475751212 */ /* 0x000fca00078e3cff */
[----:B------:R5:W4:Y:S04]  /*5810*/  @P1 LDG.E.U8 R217, desc[UR44][R116.64] ;  /* 0x0000002c74d91981 */ /* 0x000b28000c1e1100 */
[----:B------:R-:W3:Y:S01]  /*5820*/  LDL R117, [R1+0x224] ;  /* 0x0002240001757983 */ /* 0x000ee20000100800 */
[----:B------:R-:W-:Y:S01]  /*5830*/  ISETP.GT.AND P0, PT, R132, 0x18, PT ;  /* 0x000000188400780c */ /* 0x000fe20003f04270 */
[----:B-----5:R-:W-:Y:S01]  /*5840*/  @P2 IMAD.MOV.U32 R116, RZ, RZ, R159 ;  /* 0x000000ffff742224 */ /* 0x020fe200078e009f */
[----:B------:R-:W-:Y:S01]  /*5850*/  PRMT R216, RZ, 0x7610, R216 ;  /* 0x00007610ffd87816 */ /* 0x000fe200000000d8 */
[----:B------:R-:W5:Y:S01]  /*5860*/  LDL R159, [R1+0x1f8] ;  /* 0x0001f800019f7983 */ /* 0x000f620000100800 */
[----:B------:R-:W-:Y:S02]  /*5870*/  PRMT R215, RZ, 0x7610, R215 ;  /* 0x00007610ffd77816 */ /* 0x000fe400000000d7 */
[----:B------:R-:W-:-:S02]  /*5880*/  PRMT R214, RZ, 0x7610, R214 ;  /* 0x00007610ffd67816 */ /* 0x000fc400000000d6 */
[----:B---3--:R0:W3:Y:S02]  /*5890*/  @P2 LDG.E.U8 R216, desc[UR44][R116.64] ;  /* 0x0000002c74d82981 */ /* 0x0080e4000c1e1100 */
[----:B0-----:R-:W-:Y:S02]  /*58a0*/  @P2 IMAD.MOV.U32 R116, RZ, RZ, R3 ;  /* 0x000000ffff742224 */ /* 0x001fe400078e0003 */
[----:B------:R-:W-:Y:S01]  /*58b0*/  @P2 IMAD.MOV.U32 R117, RZ, RZ, R93 ;  /* 0x000000ffff752224 */ /* 0x000fe200078e005d */
[----:B------:R-:W-:Y:S01]  /*58c0*/  PRMT R213, RZ, 0x7610, R213 ;  /* 0x00007610ffd57816 */ /* 0x000fe200000000d5 */
[----:B------:R-:W5:Y:S04]  /*58d0*/  LDL R93, [R1+0x1fc] ;  /* 0x0001fc00015d7983 */ /* 0x000f680000100800 */
[----:B------:R2:W3:Y:S04]  /*58e0*/  @P2 LDG.E.U8 R215, desc[UR44][R116.64] ;  /* 0x0000002c74d72981 */ /* 0x0004e8000c1e1100 */
[----:B------:R-:W5:Y:S01]  /*58f0*/  LDL R3, [R1+0x200] ;  /* 0x0002000001037983 */ /* 0x000f620000100800 */
[----:B--2---:R-:W-:-:S02]  /*5900*/  @P0 IMAD.MOV.U32 R116, RZ, RZ, R0 ;  /* 0x000000ffff740224 */ /* 0x004fc400078e0000 */
[----:B----4-:R-:W-:Y:S01]  /*5910*/  @P0 IMAD.MOV.U32 R117, RZ, RZ, R158 ;  /* 0x000000ffff750224 */ /* 0x010fe200078e009e */
[----:B------:R-:W-:Y:S01]  /*5920*/  ISETP.GT.AND P1, PT, R132, 0x19, PT ;  /* 0x000000198400780c */ /* 0x000fe20003f24270 */
[----:B------:R-:W2:Y:S04]  /*5930*/  LDL R158, [R1+0x1ec] ;  /* 0x0001ec00019e7983 */ /* 0x000ea80000100800 */
[----:B------:R0:W4:Y:S01]  /*5940*/  @P0 LDG.E.U8 R214, desc[UR44][R116.64] ;  /* 0x0000002c74d60981 */ /* 0x000122000c1e1100 */
[----:B------:R-:W-:Y:S02]  /*5950*/  PRMT R212, RZ, 0x7610, R212 ;  /* 0x00007610ffd47816 */ /* 0x000fe400000000d4 */
[----:B------:R-:W-:Y:S01]  /*5960*/  PRMT R211, RZ, 0x7610, R211 ;  /* 0x00007610ffd37816 */ /* 0x000fe200000000d3 */
[----:B------:R-:W3:Y:S04]  /*5970*/  LDL R0, [R1+0x1f0] ;  /* 0x0001f00001007983 */ /* 0x000ee80000100800 */
[----:B------:R-:W0:Y:S04]  /*5980*/  LDL R116, [R1+0x20c] ;  /* 0x00020c0001747983 */ /* 0x000e280000100800 */
[----:B------:R-:W0:Y:S02]  /*5990*/  LDL R117, [R1+0x210] ;  /* 0x0002100001757983 */ /* 0x000e240000100800 */
[----:B0-----:R-:W-:-:S04]  /*59a0*/  @P0 LOP3.LUT R117, R117, R116, RZ, 0x3c, !PT ;  /* 0x0000007475750212 */ /* 0x001fc800078e3cff */
[----:B------:R-:W-:-:S04]  /*59b0*/  @P0 LOP3.LUT R116, R117, R116, RZ, 0x3c, !PT ;  /* 0x0000007475740212 */ /* 0x000fc800078e3cff */
[----:B------:R-:W-:-:S05]  /*59c0*/  @P0 LOP3.LUT R117, R117, R116, RZ, 0x3c, !PT ;  /* 0x0000007475750212 */ /* 0x000fca00078e3cff */
[----:B------:R0:W4:Y:S04]  /*59d0*/  @P0 LDG.E.U8 R213, desc[UR44][R116.64] ;  /* 0x0000002c74d50981 */ /* 0x000128000c1e1100 */
[----:B------:R-:W0:Y:S04]  /*59e0*/  LDL R116, [R1+0x204] ;  /* 0x0002040001747983 */ /* 0x000e280000100800 */
[----:B------:R-:W0:Y:S02]  /*59f0*/  LDL R117, [R1+0x208] ;  /* 0x0002080001757983 */ /* 0x000e240000100800 */
[----:B0-----:R-:W-:-:S04]  /*5a00*/  @P1 LOP3.LUT R117, R117, R116, RZ, 0x3c, !PT ;  /* 0x0000007475751212 */ /* 0x001fc800078e3cff */
[----:B------:R-:W-:-:S04]  /*5a10*/  @P1 LOP3.LUT R116, R117, R116, RZ, 0x3c, !PT ;  /* 0x0000007475741212 */ /* 0x000fc800078e3cff */
[----:B------:R-:W-:-:S05]  /*5a20*/  @P1 LOP3.LUT R117, R117, R116, RZ, 0x3c, !PT ;  /* 0x0000007475751212 */ /* 0x000fca00078e3cff */
[----:B------:R5:W4:Y:S02]  /*5a30*/  @P1 LDG.E.U8 R212, desc[UR44][R116.64] ;  /* 0x0000002c74d41981 */ /* 0x000b24000c1e1100 */
[----:B-----5:R-:W-:Y:S02]  /*5a40*/  @P1 IMAD.MOV.U32 R116, RZ, RZ, R3 ;  /* 0x000000ffff741224 */ /* 0x020fe400078e0003 */
[----:B------:R-:W-:Y:S01]  /*5a50*/  @P1 IMAD.MOV.U32 R117, RZ, RZ, R93 ;  /* 0x000000ffff751224 */ /* 0x000fe200078e005d */
[----:B------:R-:W-:Y:S01]  /*5a60*/  ISETP.GT.AND P2, PT, R132, 0x1a, PT ;  /* 0x0000001a8400780c */ /* 0x000fe20003f44270 */
[----:B------:R-:W5:Y:S04]  /*5a70*/  LDL R93, [R1+0x1dc] ;  /* 0x0001dc00015d7983 */ /* 0x000f680000100800 */
[----:B------:R0:W4:Y:S01]  /*5a80*/  @P1 LDG.E.U8 R211, desc[UR44][R116.64] ;  /* 0x0000002c74d31981 */ /* 0x000122000c1e1100 */
[----:B------:R-:W-:-:S02]  /*5a90*/  PRMT R209, RZ, 0x7610, R209 ;  /* 0x00007610ffd17816 */ /* 0x000fc400000000d1 */
[----:B------:R-:W-:Y:S01]  /*5aa0*/  PRMT R207, RZ, 0x7610, R207 ;  /* 0x00007610ffcf7816 */ /* 0x000fe200000000cf */
[----:B------:R-:W5:Y:S04]  /*5ab0*/  LDL R3, [R1+0x1e0] ;  /* 0x0001e00001037983 */ /* 0x000f680000100800 */
[----:B------:R-:W2:Y:S01]  /*5ac0*/  LDL R117, [R1+0x1f4] ;  /* 0x0001f40001757983 */ /* 0x000ea20000100800 */
[----:B0-----:R-:W-:Y:S01]  /*5ad0*/  @P2 IMAD.MOV.U32 R116, RZ, RZ, R159 ;  /* 0x000000ffff742224 */ /* 0x001fe200078e009f */
[----:B------:R-:W-:Y:S02]  /*5ae0*/  ISETP.GT.AND P0, PT, R132, 0x1b, PT ;  /* 0x0000001b8400780c */ /* 0x000fe40003f04270 */
[----:B------:R-:W-:Y:S01]  /*5af0*/  PRMT R205, RZ, 0x7610, R205 ;  /* 0x00007610ffcd7816 */ /* 0x000fe200000000cd */
[----:B------:R-:W4:Y:S04]  /*5b00*/  LDL R159, [R1+0x1d0] ;  /* 0x0001d000019f7983 */ /* 0x000f280000100800 */
[----:B--2---:R3:W2:Y:S02]  /*5b10*/  @P2 LDG.E.U8 R209, desc[UR44][R116.64] ;  /* 0x0000002c74d12981 */ /* 0x0046a4000c1e1100 */
[----:B---3--:R-:W-:-:S02]  /*5b20*/  @P2 IMAD.MOV.U32 R116, RZ, RZ, R0 ;  /* 0x000000ffff742224 */ /* 0x008fc400078e0000 */
[----:B------:R-:W-:Y:S01]  /*5b30*/  @P2 IMAD.MOV.U32 R117, RZ, RZ, R158 ;  /* 0x000000ffff752224 */ /* 0x000fe200078e009e */
[----:B------:R-:W-:Y:S01]  /*5b40*/  PRMT R203, RZ, 0x7610, R203 ;  /* 0x00007610ffcb7816 */ /* 0x000fe200000000cb */
[----:B------:R-:W3:Y:S04]  /*5b50*/  LDL R158, [R1+0x1c4] ;  /* 0x0001c400019e7983 */ /* 0x000ee80000100800 */
[----:B------:R0:W2:Y:S01]  /*5b60*/  @P2 LDG.E.U8 R207, desc[UR44][R116.64] ;  /* 0x0000002c74cf2981 */ /* 0x0000a2000c1e1100 */
[----:B------:R-:W-:Y:S02]  /*5b70*/  ISETP.GT.AND P1, PT, R132, 0x1c, PT ;  /* 0x0000001c8400780c */ /* 0x000fe40003f24270 */
[----:B------:R-:W-:Y:S01]  /*5b80*/  PRMT R201, RZ, 0x7610, R201 ;  /* 0x00007610ffc97816 */ /* 0x000fe200000000c9 */
[----:B------:R-:W3:Y:S04]  /*5b90*/  LDL R0, [R1+0x1c8] ;  /* 0x0001c80001007983 */ /* 0x000ee80000100800 */
[----:B------:R-:W0:Y:S04]  /*5ba0*/  LDL R116, [R1+0x1e4] ;  /* 0x0001e40001747983 */ /* 0x000e280000100800 */
[----:B------:R-:W0:Y:S02]  /*5bb0*/  LDL R117, [R1+0x1e8] ;  /* 0x0001e80001757983 */ /* 0x000e240000100800 */
[----:B0-----:R-:W-:-:S04]  /*5bc0*/  @P0 LOP3.LUT R117, R117, R116, RZ, 0x3c, !PT ;  /* 0x0000007475750212 */ /* 0x001fc800078e3cff */
[----:B------:R-:W-:-:S04]  /*5bd0*/  @P0 LOP3.LUT R116, R117, R116, RZ, 0x3c, !PT ;  /* 0x0000007475740212 */ /* 0x000fc800078e3cff */
[----:B------:R-:W-:-:S05]  /*5be0*/  @P0 LOP3.LUT R117, R117, R116, RZ, 0x3c, !PT ;  /* 0x0000007475750212 */ /* 0x000fca00078e3cff */
[----:B------:R5:W2:Y:S02]  /*5bf0*/  @P0 LDG.E.U8 R205, desc[UR44][R116.64] ;  /* 0x0000002c74cd0981 */ /* 0x000aa4000c1e1100 */
[----:B-----5:R-:W-:Y:S02]  /*5c00*/  @P0 IMAD.MOV.U32 R116, RZ, RZ, R3 ;  /* 0x000000ffff740224 */ /* 0x020fe400078e0003 */
[----:B------:R-:W-:Y:S01]  /*5c10*/  @P0 IMAD.MOV.U32 R117, RZ, RZ, R93 ;  /* 0x000000ffff750224 */ /* 0x000fe200078e005d */
[----:B------:R-:W-:Y:S01]  /*5c20*/  ISETP.GT.AND P2, PT, R132, 0x1d, PT ;  /* 0x0000001d8400780c */ /* 0x000fe20003f44270 */
[----:B------:R-:W5:Y:S04]  /*5c30*/  LDL R93, [R1+0x1b4] ;  /* 0x0001b400015d7983 */ /* 0x000f680000100800 */
[----:B------:R0:W2:Y:S01]  /*5c40*/  @P0 LDG.E.U8 R203, desc[UR44][R116.64] ;  /* 0x0000002c74cb0981 */ /* 0x0000a2000c1e1100 */
[----:B------:R-:W-:-:S02]  /*5c50*/  PRMT R152, RZ, 0x7610, R152 ;  /* 0x00007610ff987816 */ /* 0x000fc40000000098 */
[----:B------:R-:W-:Y:S01]  /*5c60*/  PRMT R151, RZ, 0x7610, R151 ;  /* 0x00007610ff977816 */ /* 0x000fe20000000097 */
[----:B------:R-:W5:Y:S04]  /*5c70*/  LDL R3, [R1+0x1b8] ;  /* 0x0001b80001037983 */ /* 0x000f680000100800 */
[----:B------:R-:W0:Y:S04]  /*5c80*/  LDL R116, [R1+0x1d4] ;  /* 0x0001d40001747983 */ /* 0x000e280000100800 */
[----:B------:R-:W0:Y:S02]  /*5c90*/  LDL R117, [R1+0x1d8] ;  /* 0x0001d80001757983 */ /* 0x000e240000100800 */
[----:B0-----:R-:W-:-:S04]  /*5ca0*/  @P1 LOP3.LUT R117, R117, R116, RZ, 0x3c, !PT ;  /* 0x0000007475751212 */ /* 0x001fc800078e3cff */
[----:B------:R-:W-:-:S04]  /*5cb0*/  @P1 LOP3.LUT R116, R117, R116, RZ, 0x3c, !PT ;  /* 0x0000007475741212 */ /* 0x000fc800078e3cff */
[----:B------:R-:W-:-:S05]  /*5cc0*/  @P1 LOP3.LUT R117, R117, R116, RZ, 0x3c, !PT ;  /* 0x0000007475751212 */ /* 0x000fca00078e3cff */
[----:B------:R4:W2:Y:S04]  /*5cd0*/  @P1 LDG.E.U8 R201, desc[UR44][R116.64] ;  /* 0x0000002c74c91981 */ /* 0x0008a8000c1e1100 */
[----:B------:R-:W3:Y:S01]  /*5ce0*/  LDL R117, [R1+0x1cc] ;  /* 0x0001cc0001757983 */ /* 0x000ee20000100800 */
[----:B----4-:R-:W-:Y:S01]  /*5cf0*/  @P1 IMAD.MOV.U32 R116, RZ, RZ, R159 ;  /* 0x000000ffff741224 */ /* 0x010fe200078e009f */
[----:B------:R-:W-:Y:S02]  /*5d00*/  ISETP.GT.AND P0, PT, R132, 0x1e, PT ;  /* 0x0000001e8400780c */ /* 0x000fe40003f04270 */
[----:B------:R-:W-:Y:S01]  /*5d10*/  PRMT R134, RZ, 0x7610, R134 ;  /* 0x00007610ff867816 */ /* 0x000fe20000000086 */
[----:B------:R-:W4:Y:S04]  /*5d20*/  LDL R159, [R1+0x1a8] ;  /* 0x0001a800019f7983 */ /* 0x000f280000100800 */
[----:B---3--:R0:W3:Y:S02]  /*5d30*/  @P1 LDG.E.U8 R152, desc[UR44][R116.64] ;  /* 0x0000002c74981981 */ /* 0x0080e4000c1e1100 */
[----:B0-----:R-:W-:-:S02]  /*5d40*/  @P2 IMAD.MOV.U32 R116, RZ, RZ, R0 ;  /* 0x000000ffff742224 */ /* 0x001fc400078e0000 */
[----:B------:R-:W-:Y:S01]  /*5d50*/  @P2 IMAD.MOV.U32 R117, RZ, RZ, R158 ;  /* 0x000000ffff752224 */ /* 0x000fe200078e009e */
[----:B------:R-:W-:Y:S01]  /*5d60*/  PRMT R120, RZ, 0x7610, R120 ;  /* 0x00007610ff787816 */ /* 0x000fe20000000078 */
[----:B------:R-:W2:Y:S04]  /*5d70*/  LDL R158, [R1+0x19c] ;  /* 0x00019c00019e7983 */ /* 0x000ea80000100800 */
[----:B------:R0:W3:Y:S01]  /*5d80*/  @P2 LDG.E.U8 R151, desc[UR44][R116.64] ;  /* 0x0000002c74972981 */ /* 0x0000e2000c1e1100 */
[----:B------:R-:W-:-:S03]  /*5d90*/  PRMT R150, RZ, 0x7610, R150 ;  /* 0x00007610ff967816 */ /* 0x000fc60000000096 */
[----:B------:R-:W2:Y:S04]  /*5da0*/  LDL R0, [R1+0x1a0] ;  /* 0x0001a00001007983 */ /* 0x000ea80000100800 */
[----:B------:R-:W0:Y:S04]  /*5db0*/  LDL R116, [R1+0x1bc] ;  /* 0x0001bc0001747983 */ /* 0x000e280000100800 */
[----:B------:R-:W0:Y:S02]  /*5dc0*/  LDL R117, [R1+0x1c0] ;  /* 0x0001c00001757983 */ /* 0x000e240000100800 */
[----:B0-----:R-:W-:-:S04]  /*5dd0*/  @P2 LOP3.LUT R117, R117, R116, RZ, 0x3c, !PT ;  /* 0x0000007475752212 */ /* 0x001fc800078e3cff */
[----:B------:R-:W-:-:S04]  /*5de0*/  @P2 LOP3.LUT R116, R117, R116, RZ, 0x3c, !PT ;  /* 0x0000007475742212 */ /* 0x000fc800078e3cff */
[----:B------:R-:W-:-:S05]  /*5df0*/  @P2 LOP3.LUT R117, R117, R116, RZ, 0x3c, !PT ;  /* 0x0000007475752212 */ /* 0x000fca00078e3cff */
[----:B------:R5:W3:Y:S02]  /*5e00*/  @P2 LDG.E.U8 R134, desc[UR44][R116.64] ;  /* 0x0000002c74862981 */ /* 0x000ae4000c1e1100 */
[----:B-----5:R-:W-:Y:S02]  /*5e10*/  @P0 IMAD.MOV.U32 R116, RZ, RZ, R3 ;  /* 0x000000ffff740224 */ /* 0x020fe400078e0003 */
[----:B------:R-:W-:Y:S01]  /*5e20*/  @P0 IMAD.MOV.U32 R117, RZ, RZ, R93 ;  /* 0x000000ffff750224 */ /* 0x000fe200078e005d */
[----:B------:R-:W5:Y:S04]  /*5e30*/  LDL R3, [R1+0x198] ;  /* 0x0001980001037983 */ /* 0x000f680000100800 */
[----:B------:R0:W3:Y:S04]  /*5e40*/  @P0 LDG.E.U8 R120, desc[UR44][R116.64] ;  /* 0x0000002c74780981 */ /* 0x0000e8000c1e1100 */
[----:B------:R-:W3:Y:S04]  /*5e50*/  LDL R93, [R1+0x194] ;  /* 0x00019400015d7983 */ /* 0x000ee80000100800 */
[----:B------:R-:W0:Y:S04]  /*5e60*/  LDL R116, [R1+0x1ac] ;  /* 0x0001ac0001747983 */ /* 0x000e280000100800 */
[----:B------:R-:W0:Y:S01]  /*5e70*/  LDL R117, [R1+0x1b0] ;  /* 0x0001b00001757983 */ /* 0x000e220000100800 */
[----:B------:R-:W-:-:S02]  /*5e80*/  ISETP.GT.AND P1, PT, R132, 0x1f, PT ;  /* 0x0000001f8400780c */ /* 0x000fc40003f24270 */
[----:B0-----:R-:W-:-:S04]  /*5e90*/  @P0 LOP3.LUT R117, R117, R116, RZ, 0x3c, !PT ;  /* 0x0000007475750212 */ /* 0x001fc800078e3cff */
[----:B------:R-:W-:-:S04]  /*5ea0*/  @P0 LOP3.LUT R116, R117, R116, RZ, 0x3c, !PT ;  /* 0x0000007475740212 */ /* 0x000fc800078e3cff */
[----:B------:R-:W-:-:S05]  /*5eb0*/  @P0 LOP3.LUT R117, R117, R116, RZ, 0x3c, !PT ;  /* 0x0000007475750212 */ /* 0x000fca00078e3cff */
[----:B------:R4:W3:Y:S04]  /*5ec0*/  @P0 LDG.E.U8 R150, desc[UR44][R116.64] ;  /* 0x0000002c74960981 */ /* 0x0008e8000c1e1100 */
[----:B------:R-:W2:Y:S01]  /*5ed0*/  LDL R117, [R1+0x1a4] ;  /* 0x0001a40001757983 */ /* 0x000ea20000100800 */
[----:B------:R-:W-:Y:S01]  /*5ee0*/  ISETP.GT.AND P2, PT, R132, 0x20, PT ;  /* 0x000000208400780c */ /* 0x000fe20003f44270 */
[----:B----4-:R-:W-:Y:S01]  /*5ef0*/  @P1 IMAD.MOV.U32 R116, RZ, RZ, R159 ;  /* 0x000000ffff741224 */ /* 0x010fe200078e009f */
[----:B------:R-:W-:Y:S01]  /*5f00*/  PRMT R149, RZ, 0x7610, R149 ;  /* 0x00007610ff957816 */ /* 0x000fe20000000095 */
[----:B------:R-:W4:Y:S01]  /*5f10*/  LDL R159, [R1+0x174] ;  /* 0x00017400019f7983 */ /* 0x000f220000100800 */
[----:B------:R-:W-:Y:S02]  /*5f20*/  PRMT R123, RZ, 0x7610, R123 ;  /* 0x00007610ff7b7816 */ /* 0x000fe4000000007b */
[----:B------:R-:W-:-:S02]  /*5f30*/  PRMT R114, RZ, 0x7610, R114 ;  /* 0x00007610ff727816 */ /* 0x000fc40000000072 */
[----:B--2---:R0:W2:Y:S02]  /*5f40*/  @P1 LDG.E.U8 R149, desc[UR44][R116.64] ;  /* 0x0000002c74951981 */ /* 0x0040a4000c1e1100 */
[----:B0-----:R-:W-:Y:S02]  /*5f50*/  @P1 IMAD.MOV.U32 R116, RZ, RZ, R0 ;  /* 0x000000ffff741224 */ /* 0x001fe400078e0000 */
[----:B------:R-:W-:Y:S01]  /*5f60*/  @P1 IMAD.MOV.U32 R117, RZ, RZ, R158 ;  /* 0x000000ffff751224 */ /* 0x000fe200078e009e */
[----:B------:R-:W-:Y:S01]  /*5f70*/  PRMT R148, RZ, 0x7610, R148 ;  /* 0x00007610ff947816 */ /* 0x000fe20000000094 */
[----:B------:R-:W4:Y:S04]  /*5f80*/  LDL R0, [R1+0x180] ;  /* 0x0001800001007983 */ /* 0x000f280000100800 */
[----:B------:R5:W2:Y:S01]  /*5f90*/  @P1 LDG.E.U8 R123, desc[UR44][R116.64] ;  /* 0x0000002c747b1981 */ /* 0x000aa2000c1e1100 */
[----:B------:R-:W-:-:S02]  /*5fa0*/  ISETP.GT.AND P0, PT, R132, 0x21, PT ;  /* 0x000000218400780c */ /* 0x000fc40003f04270 */
[----:B------:R-:W-:Y:S01]  /*5fb0*/  PRMT R147, RZ, 0x7610, R147 ;  /* 0x00007610ff937816 */ /* 0x000fe20000000093 */
[----:B------:R-:W2:Y:S01]  /*5fc0*/  LDL R158, [R1+0x178] ;  /* 0x00017800019e7983 */ /* 0x000ea20000100800 */
[----:B-----5:R-:W-:Y:S02]  /*5fd0*/  @P2 IMAD.MOV.U32 R116, RZ, RZ, R3 ;  /* 0x000000ffff742224 */ /* 0x020fe400078e0003 */
[----:B---3--:R-:W-:Y:S01]  /*5fe0*/  @P2 IMAD.MOV.U32 R117, RZ, RZ, R93 ;  /* 0x000000ffff752224 */ /* 0x008fe200078e005d */
[----:B------:R-:W3:Y:S04]  /*5ff0*/  LDL R3, [R1+0x170] ;  /* 0x0001700001037983 */ /* 0x000ee80000100800 */
[----:B------:R0:W5:Y:S04]  /*6000*/  @P2 LDG.E.U8 R114, desc[UR44][R116.64] ;  /* 0x0000002c74722981 */ /* 0x000168000c1e1100 */
[----:B------:R-:W5:Y:S04]  /*6010*/  LDL R93, [R1+0x16c] ;  /* 0x00016c00015d7983 */ /* 0x000f680000100800 */
[----:B------:R-:W0:Y:S04]  /*6020*/  LDL R116, [R1+0x18c] ;  /* 0x00018c0001747983 */ /* 0x000e280000100800 */
[----:B------:R-:W0:Y:S02]  /*6030*/  LDL R117, [R1+0x190] ;  /* 0x0001900001757983 */ /* 0x000e240000100800 */
[----:B0-----:R-:W-:-:S04]  /*6040*/  @P2 LOP3.LUT R117, R117, R116, RZ, 0x3c, !PT ;  /* 0x0000007475752212 */ /* 0x001fc800078e3cff */
[----:B------:R-:W-:-:S04]  /*6050*/  @P2 LOP3.LUT R116, R117, R116, RZ, 0x3c, !PT ;  /* 0x0000007475742212 */ /* 0x000fc800078e3cff */
[----:B------:R-:W-:-:S05]  /*6060*/  @P2 LOP3.LUT R117, R117, R116, RZ, 0x3c, !PT ;  /* 0x0000007475752212 */ /* 0x000fca00078e3cff */
[----:B------:R0:W5:Y:S04]  /*6070*/  @P2 LDG.E.U8 R148, desc[UR44][R116.64] ;  /* 0x0000002c74942981 */ /* 0x000168000c1e1100 */
[----:B------:R-:W0:Y:S04]  /*6080*/  LDL R116, [R1+0x184] ;  /* 0x0001840001747983 */ /* 0x000e280000100800 */
[----:B------:R-:W0:Y:S02]  /*6090*/  LDL R117, [R1+0x188] ;  /* 0x0001880001757983 */ /* 0x000e240000100800 */
[----:B0-----:R-:W-:-:S04]  /*60a0*/  @P0 LOP3.LUT R117, R117, R116, RZ, 0x3c, !PT ;  /* 0x0000007475750212 */ /* 0x001fc800078e3cff */
[----:B------:R-:W-:-:S04]  /*60b0*/  @P0 LOP3.LUT R116, R117, R116, RZ, 0x3c, !PT ;  /* 0x0000007475740212 */ /* 0x000fc800078e3cff */
[----:B------:R-:W-:-:S05]  /*60c0*/  @P0 LOP3.LUT R117, R117, R116, RZ, 0x3c, !PT ;  /* 0x0000007475750212 */ /* 0x000fca00078e3cff */
[----:B------:R4:W5:Y:S04]  /*60d0*/  @P0 LDG.E.U8 R147, desc[UR44][R116.64] ;  /* 0x0000002c74930981 */ /* 0x000968000c1e1100 */
[----:B------:R-:W2:Y:S01]  /*60e0*/  LDL R117, [R1+0x17c] ;  /* 0x00017c0001757983 */ /* 0x000ea20000100800 */
[----:B------:R-:W-:Y:S01]  /*60f0*/  ISETP.GT.AND P1, PT, R132, 0x22, PT ;  /* 0x000000228400780c */ /* 0x000fe20003f24270 */
[----:B----4-:R-:W-:Y:S01]  /*6100*/  @P0 IMAD.MOV.U32 R116, RZ, RZ, R0 ;  /* 0x000000ffff740224 */ /* 0x010fe200078e0000 */
[----:B------:R-:W-:Y:S01]  /*6110*/  PRMT R119, RZ, 0x7610, R119 ;  /* 0x00007610ff777816 */ /* 0x000fe20000000077 */
[----:B------:R-:W4:Y:S01]  /*6120*/  LDL R0, [R1+0x160] ;  /* 0x0001600001007983 */ /* 0x000f220000100800 */
[----:B------:R-:W-:Y:S02]  /*6130*/  PRMT R118, RZ, 0x7610, R118 ;  /* 0x00007610ff767816 */ /* 0x000fe40000000076 */
[----:B------:R-:W-:-:S02]  /*6140*/  PRMT R146, RZ, 0x7610, R146 ;  /* 0x00007610ff927816 */ /* 0x000fc40000000092 */
[----:B--2---:R0:W2:Y:S05]  /*6150*/  @P0 LDG.E.U8 R119, desc[UR44][R116.64] ;  /* 0x0000002c74770981 */ /* 0x0040aa000c1e1100 */
[----:B0-----:R-:W-:Y:S02]  /*6160*/  @P1 IMAD.MOV.U32 R116, RZ, RZ, R158 ;  /* 0x000000ffff741224 */ /* 0x001fe400078e009e */
[----:B------:R-:W-:Y:S01]  /*6170*/  @P1 IMAD.MOV.U32 R117, RZ, RZ, R159 ;  /* 0x000000ffff751224 */ /* 0x000fe200078e009f */
[----:B------:R-:W-:Y:S01]  /*6180*/  ISETP.GT.AND P2, PT, R132, 0x23, PT ;  /* 0x000000238400780c */ /* 0x000fe20003f44270 */
[----:B------:R-:W2:Y:S04]  /*6190*/  LDL R159, [R1+0x144] ;  /* 0x00014400019f7983 */ /* 0x000ea80000100800 */
[----:B------:R3:W2:Y:S01]  /*61a0*/  @P1 LDG.E.U8 R118, desc[UR44][R116.64] ;  /* 0x0000002c74761981 */ /* 0x0006a2000c1e1100 */
[----:B------:R-:W-:-:S03]  /*61b0*/  PRMT R145, RZ, 0x7610, R145 ;  /* 0x00007610ff917816 */ /* 0x000fc60000000091 */
[----:B------:R-:W2:Y:S01]  /*61c0*/  LDL R158, [R1+0x148] ;  /* 0x00014800019e7983 */ /* 0x000ea20000100800 */
[----:B---3--:R-:W-:Y:S02]  /*61d0*/  @P1 IMAD.MOV.U32 R116, RZ, RZ, R3 ;  /* 0x000000ffff741224 */ /* 0x008fe400078e0003 */
[----:B-----5:R-:W-:Y:S01]  /*61e0*/  @P1 IMAD.MOV.U32 R117, RZ, RZ, R93 ;  /* 0x000000ffff751224 */ /* 0x020fe200078e005d */
[----:B------:R-:W-:Y:S01]  /*61f0*/  PRMT R111, RZ, 0x7610, R111 ;  /* 0x00007610ff6f7816 */ /* 0x000fe2000000006f */
[----:B------:R-:W3:Y:S04]  /*6200*/  LDL R93, [R1+0x14c] ;  /* 0x00014c00015d7983 */ /* 0x000ee80000100800 */
[----:B------:R0:W5:Y:S01]  /*6210*/  @P1 LDG.E.U8 R146, desc[UR44][R116.64] ;  /* 0x0000002c74921981 */ /* 0x000162000c1e1100 */
[----:B------:R-:W-:-:S03]  /*6220*/  PRMT R143, RZ, 0x7610, R143 ;  /* 0x00007610ff8f7816 */ /* 0x000fc6000000008f */
[----:B------:R-:W3:Y:S04]  /*6230*/  LDL R3, [R1+0x150] ;  /* 0x0001500001037983 */ /* 0x000ee80000100800 */
[----:B------:R-:W0:Y:S04]  /*6240*/  LDL R116, [R1+0x164] ;  /* 0x0001640001747983 */ /* 0x000e280000100800 */
[----:B------:R-:W0:Y:S02]  /*6250*/  LDL R117, [R1+0x168] ;  /* 0x0001680001757983 */ /* 0x000e240000100800 */
[----:B0-----:R-:W-:-:S04]  /*6260*/  @P2 LOP3.LUT R117, R117, R116, RZ, 0x3c, !PT ;  /* 0x0000007475752212 */ /* 0x001fc800078e3cff */
[----:B------:R-:W-:-:S04]  /*6270*/  @P2 LOP3.LUT R116, R117, R116, RZ, 0x3c, !PT ;  /* 0x0000007475742212 */ /* 0x000fc800078e3cff */
[----:B------:R-:W-:-:S05]  /*6280*/  @P2 LOP3.LUT R117, R117, R116, RZ, 0x3c, !PT ;  /* 0x0000007475752212 */ /* 0x000fca00078e3cff */
[----:B------:R4:W5:Y:S04]  /*6290*/  @P2 LDG.E.U8 R145, desc[UR44][R116.64] ;  /* 0x0000002c74912981 */ /* 0x000968000c1e1100 */
[----:B------:R-:W3:Y:S01]  /*62a0*/  LDL R117, [R1+0x15c] ;  /* 0x00015c0001757983 */ /* 0x000ee20000100800 */
[----:B----4-:R-:W-:Y:S01]  /*62b0*/  @P2 IMAD.MOV.U32 R116, RZ, RZ, R0 ;  /* 0x000000ffff742224 */ /* 0x010fe200078e0000 */
[C---:B------:R-:W-:Y:S02]  /*62c0*/  ISETP.GT.AND P1, PT, R132.reuse, 0x25, PT ;  /* 0x000000258400780c */ /* 0x040fe40003f24270 */
[----:B------:R-:W-:Y:S01]  /*62d0*/  ISETP.GT.AND P0, PT, R132, 0x24, PT ;  /* 0x000000248400780c */ /* 0x000fe20003f04270 */
[----:B------:R-:W4:Y:S10]  /*62e0*/  LDL R0, [R1+0x138] ;  /* 0x0001380001007983 */ /* 0x000f340000100800 */
[----:B--2---:R0:W2:Y:S04]  /*62f0*/  @P1 LDG.E.U8 R143, desc[UR44][R158.64] ;  /* 0x0000002c9e8f1981 */ /* 0x0040a8000c1e1100 */
[----:B------:R-:W0:Y:S04]  /*6300*/  LDL R158, [R1+0x13c] ;  /* 0x00013c00019e7983 */ /* 0x000e280000100800 */
[----:B------:R-:W0:Y:S04]  /*6310*/  LDL R159, [R1+0x140] ;  /* 0x00014000019f7983 */ /* 0x000e280000100800 */
[----:B---3--:R1:W3:Y:S04]  /*6320*/  @P2 LDG.E.U8 R111, desc[UR44][R116.64] ;  /* 0x0000002c746f2981 */ /* 0x0082e8000c1e1100 */
[----:B------:R-:W1:Y:S04]  /*6330*/  LDL R116, [R1+0x154] ;  /* 0x0001540001747983 */ /* 0x000e680000100800 */
[----:B------:R-:W1:Y:S01]  /*6340*/  LDL R117, [R1+0x158] ;  /* 0x0001580001757983 */ /* 0x000e620000100800 */
[----:B------:R-:W-:-:S02]  /*6350*/  PRMT R113, RZ, 0x7610, R113 ;  /* 0x00007610ff717816 */ /* 0x000fc40000000071 */
[----:B------:R-:W-:Y:S02]  /*6360*/  PRMT R144, RZ, 0x7610, R144 ;  /* 0x00007610ff907816 */ /* 0x000fe40000000090 */
[----:B0-----:R-:W-:-:S04]  /*6370*/  @P1 LOP3.LUT R159, R159, R158, RZ, 0x3c, !PT ;  /* 0x0000009e9f9f1212 */ /* 0x001fc800078e3cff */
[----:B------:R-:W-:-:S04]  /*6380*/  @P1 LOP3.LUT R158, R159, R158, RZ, 0x3c, !PT ;  /* 0x0000009e9f9e1212 */ /* 0x000fc800078e3cff */
[----:B------:R-:W-:Y:S02]  /*6390*/  @P1 LOP3.LUT R159, R159, R158, RZ, 0x3c, !PT ;  /* 0x0000009e9f9f1212 */ /* 0x000fe400078e3cff */
[----:B-1----:R-:W-:-:S04]  /*63a0*/  @P0 LOP3.LUT R117, R117, R116, RZ, 0x3c, !PT ;  /* 0x0000007475750212 */ /* 0x002fc800078e3cff */
[----:B------:R-:W-:-:S04]  /*63b0*/  @P0 LOP3.LUT R116, R117, R116, RZ, 0x3c, !PT ;  /* 0x0000007475740212 */ /* 0x000fc800078e3cff */
[----:B------:R-:W-:-:S05]  /*63c0*/  @P0 LOP3.LUT R117, R117, R116, RZ, 0x3c, !PT ;  /* 0x0000007475750212 */ /* 0x000fca00078e3cff */
[----:B------:R0:W2:Y:S02]  /*63d0*/  @P0 LDG.E.U8 R113, desc[UR44][R116.64] ;  /* 0x0000002c74710981 */ /* 0x0000a4000c1e1100 */
[----:B0-----:R-:W-:Y:S02]  /*63e0*/  @P0 IMAD.MOV.U32 R116, RZ, RZ, R3 ;  /* 0x000000ffff740224 */ /* 0x001fe400078e0003 */
[----:B------:R-:W-:Y:S01]  /*63f0*/  @P0 IMAD.MOV.U32 R117, RZ, RZ, R93 ;  /* 0x000000ffff750224 */ /* 0x000fe200078e005d */
[----:B------:R-:W-:Y:S01]  /*6400*/  ISETP.GT.AND P2, PT, R132, 0x26, PT ;  /* 0x000000268400780c */ /* 0x000fe20003f44270 */
[----:B------:R-:W5:Y:S04]  /*6410*/  LDL R93, [R1+0x124] ;  /* 0x00012400015d7983 */ /* 0x000f680000100800 */
[----:B------:R0:W3:Y:S04]  /*6420*/  @P0 LDG.E.U8 R144, desc[UR44][R116.64] ;  /* 0x0000002c74900981 */ /* 0x0000e8000c1e1100 */
[----:B------:R-:W2:Y:S01]  /*6430*/  LDL R3, [R1+0x128] ;  /* 0x0001280001037983 */ /* 0x000ea20000100800 */
[----:B0-----:R-:W-:-:S06]  /*6440*/  PRMT R117, RZ, 0x7610, R117 ;  /* 0x00007610ff757816 */ /* 0x001fcc0000000075 */
[----:B------:R4:W3:Y:S04]  /*6450*/  @P1 LDG.E.U8 R117, desc[UR44][R158.64] ;  /* 0x0000002c9e751981 */ /* 0x0008e8000c1e1100 */
[----:B------:R-:W5:Y:S01]  /*6460*/  LDL R159, [R1+0x134] ;  /* 0x00013400019f7983 */ /* 0x000f620000100800 */
[----:B------:R-:W-:Y:S01]  /*6470*/  PRMT R116, RZ, 0x7610, R116 ;  /* 0x00007610ff747816 */ /* 0x000fe20000000074 */
[----:B----4-:R-:W-:Y:S01]  /*6480*/  @P2 IMAD.MOV.U32 R158, RZ, RZ, R0 ;  /* 0x000000ffff9e2224 */ /* 0x010fe200078e0000 */
[----:B------:R-:W-:Y:S01]  /*6490*/  ISETP.GT.AND P0, PT, R132, 0x27, PT ;  /* 0x000000278400780c */ /* 0x000fe20003f04270 */
[----:B------:R-:W4:Y:S04]  /*64a0*/  LDL R0, [R1+0x118] ;  /* 0x0001180001007983 */ /* 0x000f280000100800 */
[----:B-----5:R0:W5:Y:S04]  /*64b0*/  @P2 LDG.E.U8 R116, desc[UR44][R158.64] ;  /* 0x0000002c9e742981 */ /* 0x020168000c1e1100 */
[----:B------:R-:W0:Y:S04]  /*64c0*/  LDL R158, [R1+0x12c] ;  /* 0x00012c00019e7983 */ /* 0x000e280000100800 */
[----:B------:R-:W0:Y:S01]  /*64d0*/  LDL R159, [R1+0x130] ;  /* 0x00013000019f7983 */ /* 0x000e220000100800 */
[----:B------:R-:W-:-:S02]  /*64e0*/  PRMT R142, RZ, 0x7610, R142 ;  /* 0x00007610ff8e7816 */ /* 0x000fc4000000008e */
[----:B------:R-:W-:Y:S02]  /*64f0*/  PRMT R160, RZ, 0x7610, R160 ;  /* 0x00007610ffa07816 */ /* 0x000fe400000000a0 */
[----:B0-----:R-:W-:-:S04]  /*6500*/  @P2 LOP3.LUT R159, R159, R158, RZ, 0x3c, !PT ;  /* 0x0000009e9f9f2212 */ /* 0x001fc800078e3cff */
[----:B------:R-:W-:-:S04]  /*6510*/  @P2 LOP3.LUT R158, R159, R158, RZ, 0x3c, !PT ;  /* 0x0000009e9f9e2212 */ /* 0x000fc800078e3cff */
[----:B------:R-:W-:-:S05]  /*6520*/  @P2 LOP3.LUT R159, R159, R158, RZ, 0x3c, !PT ;  /* 0x0000009e9f9f2212 */ /* 0x000fca00078e3cff */
[----:B------:R2:W3:Y:S02]  /*6530*/  @P2 LDG.E.U8 R142, desc[UR44][R158.64] ;  /* 0x0000002c9e8e2981 */ /* 0x0004e4000c1e1100 */
[----:B--2---:R-:W-:Y:S02]  /*6540*/  @P0 IMAD.MOV.U32 R158, RZ, RZ, R3 ;  /* 0x000000ffff9e0224 */ /* 0x004fe400078e0003 */
[----:B------:R-:W-:Y:S01]  /*6550*/  @P0 IMAD.MOV.U32 R159, RZ, RZ, R93 ;  /* 0x000000ffff9f0224 */ /* 0x000fe200078e005d */
[----:B------:R-:W-:Y:S01]  /*6560*/  PRMT R161, RZ, 0x7610, R161 ;  /* 0x00007610ffa17816 */ /* 0x000fe200000000a1 */
[----:B------:R-:W2:Y:S04]  /*6570*/  LDL R93, [R1+0xfc] ;  /* 0x0000fc00015d7983 */ /* 0x000ea80000100800 */
[----:B------:R0:W3:Y:S01]  /*6580*/  @P0 LDG.E.U8 R160, desc[UR44][R158.64] ;  /* 0x0000002c9ea00981 */ /* 0x0000e2000c1e1100 */
[----:B------:R-:W-:-:S02]  /*6590*/  ISETP.GT.AND P1, PT, R132, 0x28, PT ;  /* 0x000000288400780c */ /* 0x000fc40003f24270 */
[----:B------:R-:W-:Y:S01]  /*65a0*/  PRMT R162, RZ, 0x7610, R162 ;  /* 0x00007610ffa27816 */ /* 0x000fe200000000a2 */
[----:B------:R-:W5:Y:S04]  /*65b0*/  LDL R3, [R1+0x100] ;  /* 0x0001000001037983 */ /* 0x000f680000100800 */
[----:B------:R-:W0:Y:S04]  /*65c0*/  LDL R158, [R1+0x11c] ;  /* 0x00011c00019e7983 */ /* 0x000e280000100800 */
[----:B------:R-:W0:Y:S02]  /*65d0*/  LDL R159, [R1+0x120] ;  /* 0x00012000019f7983 */ /* 0x000e240000100800 */
[----:B0-----:R-:W-:-:S04]  /*65e0*/  @P0 LOP3.LUT R159, R159, R158, RZ, 0x3c, !PT ;  /* 0x0000009e9f9f0212 */ /* 0x001fc800078e3cff */
[----:B------:R-:W-:-:S04]  /*65f0*/  @P0 LOP3.LUT R158, R159, R158, RZ, 0x3c, !PT ;  /* 0x0000009e9f9e0212 */ /* 0x000fc800078e3cff */
[----:B------:R-:W-:-:S05]  /*6600*/  @P0 LOP3.LUT R159, R159, R158, RZ, 0x3c, !PT ;  /* 0x0000009e9f9f0212 */ /* 0x000fca00078e3cff */
[----:B------:R4:W3:Y:S04]  /*6610*/  @P0 LDG.E.U8 R161, desc[UR44][R158.64] ;  /* 0x0000002c9ea10981 */ /* 0x0008e8000c1e1100 */
[----:B------:R-:W2:Y:S01]  /*6620*/  LDL R159, [R1+0x114] ;  /* 0x00011400019f7983 */ /* 0x000ea20000100800 */
[----:B----4-:R-:W-:Y:S01]  /*6630*/  @P1 IMAD.MOV.U32 R158, RZ, RZ, R0 ;  /* 0x000000ffff9e1224 */ /* 0x010fe200078e0000 */
[----:B------:R-:W-:Y:S02]  /*6640*/  PRMT R163, RZ, 0x7610, R163 ;  /* 0x00007610ffa37816 */ /* 0x000fe400000000a3 */
[----:B------:R-:W-:Y:S01]  /*6650*/  ISETP.GT.AND P2, PT, R132, 0x29, PT ;  /* 0x000000298400780c */ /* 0x000fe20003f44270 */
[----:B------:R-:W4:Y:S04]  /*6660*/  LDL R0, [R1+0xf0] ;  /* 0x0000f00001007983 */ /* 0x000f280000100800 */
[----:B--2---:R0:W2:Y:S04]  /*6670*/  @P1 LDG.E.U8 R162, desc[UR44][R158.64] ;  /* 0x0000002c9ea21981 */ /* 0x0040a8000c1e1100 */
[----:B------:R-:W0:Y:S04]  /*6680*/  LDL R158, [R1+0x10c] ;  /* 0x00010c00019e7983 */ /* 0x000e280000100800 */
[----:B------:R-:W0:Y:S02]  /*6690*/  LDL R159, [R1+0x110] ;  /* 0x00011000019f7983 */ /* 0x000e240000100800 */
[----:B0-----:R-:W-:-:S04]  /*66a0*/  @P1 LOP3.LUT R159, R159, R158, RZ, 0x3c, !PT ;  /* 0x0000009e9f9f1212 */ /* 0x001fc800078e3cff */
[----:B------:R-:W-:-:S04]  /*66b0*/  @P1 LOP3.LUT R158, R159, R158, RZ, 0x3c, !PT ;  /* 0x0000009e9f9e1212 */ /* 0x000fc800078e3cff */
[----:B------:R-:W-:-:S05]  /*66c0*/  @P1 LOP3.LUT R159, R159, R158, RZ, 0x3c, !PT ;  /* 0x0000009e9f9f1212 */ /* 0x000fca00078e3cff */
[----:B------:R0:W2:Y:S04]  /*66d0*/  @P1 LDG.E.U8 R163, desc[UR44][R158.64] ;  /* 0x0000002c9ea31981 */ /* 0x0000a8000c1e1100 */
[----:B------:R-:W0:Y:S04]  /*66e0*/  LDL R158, [R1+0x104] ;  /* 0x00010400019e7983 */ /* 0x000e280000100800 */
[----:B------:R-:W0:Y:S01]  /*66f0*/  LDL R159, [R1+0x108] ;  /* 0x00010800019f7983 */ /* 0x000e220000100800 */
[----:B------:R-:W-:Y:S02]  /*6700*/  PRMT R164, RZ, 0x7610, R164 ;  /* 0x00007610ffa47816 */ /* 0x000fe400000000a4 */
[----:B------:R-:W-:-:S02]  /*6710*/  PRMT R165, RZ, 0x7610, R165 ;  /* 0x00007610ffa57816 */ /* 0x000fc400000000a5 */
        /* <DEDUP_REMOVED lines=11> */
[----:B------:R-:W3:Y:S04]  /*67d0*/  LDL R3, [R1+0xd8] ;  /* 0x0000d80001037983 */ /* 0x000ee80000100800 */
[----:B------:R-:W0:Y:S04]  /*67e0*/  LDL R158, [R1+0xf4] ;  /* 0x0000f400019e7983 */ /* 0x000e280000100800 */
[----:B------:R-:W0:Y:S02]  /*67f0*/  LDL R159, [R1+0xf8] ;  /* 0x0000f800019f7983 */ /* 0x000e240000100800 */
[----:B0-----:R-:W-:-:S04]  /*6800*/  @P0 LOP3.LUT R159, R159, R158, RZ, 0x3c, !PT ;  /* 0x0000009e9f9f0212 */ /* 0x001fc800078e3cff */
[----:B------:R-:W-:-:S04]  /*6810*/  @P0 LOP3.LUT R158, R159, R158, RZ, 0x3c, !PT ;  /* 0x0000009e9f9e0212 */ /* 0x000fc800078e3cff */
[----:B------:R-:W-:-:S05]  /*6820*/  @P0 LOP3.LUT R159, R159, R158, RZ, 0x3c, !PT ;  /* 0x0000009e9f9f0212 */ /* 0x000fca00078e3cff */
[----:B------:R4:W2:Y:S04]  /*6830*/  @P0 LDG.E.U8 R166, desc[UR44][R158.64] ;  /* 0x0000002c9ea60981 */ /* 0x0008a8000c1e1100 */
[----:B------:R-:W5:Y:S01]  /*6840*/  LDL R159, [R1+0xec] ;  /* 0x0000ec00019f7983 */ /* 0x000f620000100800 */
[----:B----4-:R-:W-:Y:S01]  /*6850*/  @P0 IMAD.MOV.U32 R158, RZ, RZ, R0 ;  /* 0x000000ffff9e0224 */ /* 0x010fe200078e0000 */
[----:B------:R-:W-:Y:S02]  /*6860*/  ISETP.GT.AND P1, PT, R132, 0x2b, PT ;  /* 0x0000002b8400780c */ /* 0x000fe40003f24270 */
[----:B------:R-:W-:Y:S01]  /*6870*/  PRMT R168, RZ, 0x7610, R168 ;  /* 0x00007610ffa87816 */ /* 0x000fe200000000a8 */
[----:B------:R-:W4:Y:S04]  /*6880*/  LDL R0, [R1+0xc8] ;  /* 0x0000c80001007983 */ /* 0x000f280000100800 */
[----:B-----5:R0:W5:Y:S04]  /*6890*/  @P0 LDG.E.U8 R167, desc[UR44][R158.64] ;  /* 0x0000002c9ea70981 */ /* 0x020168000c1e1100 */
[----:B------:R-:W0:Y:S04]  /*68a0*/  LDL R158, [R1+0xe4] ;  /* 0x0000e400019e7983 */ /* 0x000e280000100800 */
[----:B------:R-:W0:Y:S02]  /*68b0*/  LDL R159, [R1+0xe8] ;  /* 0x0000e800019f7983 */ /* 0x000e240000100800 */
[----:B0-----:R-:W-:-:S04]  /*68c0*/  @P1 LOP3.LUT R159, R159, R158, RZ, 0x3c, !PT ;  /* 0x0000009e9f9f1212 */ /* 0x001fc800078e3cff */
[----:B------:R-:W-:-:S04]  /*68d0*/  @P1 LOP3.LUT R158, R159, R158, RZ, 0x3c, !PT ;  /* 0x0000009e9f9e1212 */ /* 0x000fc800078e3cff */
[----:B------:R-:W-:-:S05]  /*68e0*/  @P1 LOP3.LUT R159, R159, R158, RZ, 0x3c, !PT ;  /* 0x0000009e9f9f1212 */ /* 0x000fca00078e3cff */
[----:B------:R0:W5:Y:S04]  /*68f0*/  @P1 LDG.E.U8 R168, desc[UR44][R158.64] ;  /* 0x0000002c9ea81981 */ /* 0x000168000c1e1100 */
[----:B------:R-:W0:Y:S04]  /*6900*/  LDL R158, [R1+0xdc] ;  /* 0x0000dc00019e7983 */ /* 0x000e280000100800 */
[----:B------:R-:W0:Y:S01]  /*6910*/  LDL R159, [R1+0xe0] ;  /* 0x0000e000019f7983 */ /* 0x000e220000100800 */
[----:B------:R-:W-:Y:S02]  /*6920*/  ISETP.GT.AND P2, PT, R132, 0x2c, PT ;  /* 0x0000002c8400780c */ /* 0x000fe40003f44270 */
[----:B------:R-:W-:-:S02]  /*6930*/  PRMT R169, RZ, 0x7610, R169 ;  /* 0x00007610ffa97816 */ /* 0x000fc400000000a9 */
[----:B------:R-:W-:Y:S02]  /*6940*/  PRMT R170, RZ, 0x7610, R170 ;  /* 0x00007610ffaa7816 */ /* 0x000fe400000000aa */
[----:B0-----:R-:W-:-:S04]  /*6950*/  @P1 LOP3.LUT R159, R159, R158, RZ, 0x3c, !PT ;  /* 0x0000009e9f9f1212 */ /* 0x001fc800078e3cff */
[----:B------:R-:W-:-:S04]  /*6960*/  @P1 LOP3.LUT R158, R159, R158, RZ, 0x3c, !PT ;  /* 0x0000009e9f9e1212 */ /* 0x000fc800078e3cff */
[----:B------:R-:W-:-:S05]  /*6970*/  @P1 LOP3.LUT R159, R159, R158, RZ, 0x3c, !PT ;  /* 0x0000009e9f9f1212 */ /* 0x000fca00078e3cff */
[----:B------:R3:W5:Y:S02]  /*6980*/  @P1 LDG.E.U8 R169, desc[UR44][R158.64] ;  /* 0x0000002c9ea91981 */ /* 0x000764000c1e1100 */
[----:B---3--:R-:W-:Y:S02]  /*6990*/  @P2 IMAD.MOV.U32 R158, RZ, RZ, R3 ;  /* 0x000000ffff9e2224 */ /* 0x008fe400078e0003 */
[----:B------:R-:W-:Y:S01]  /*69a0*/  @P2 IMAD.MOV.U32 R159, RZ, RZ, R93 ;  /* 0x000000ffff9f2224 */ /* 0x000fe200078e005d */
[----:B------:R-:W-:Y:S01]  /*69b0*/  PRMT R171, RZ, 0x7610, R171 ;  /* 0x00007610ffab7816 */ /* 0x000fe200000000ab */
[----:B------:R-:W3:Y:S04]  /*69c0*/  LDL R93, [R1+0xa4] ;  /* 0x0000a400015d7983 */ /* 0x000ee80000100800 */
[----:B------:R0:W5:Y:S01]  /*69d0*/  @P2 LDG.E.U8 R170, desc[UR44][R158.64] ;  /* 0x0000002c9eaa2981 */ /* 0x000162000c1e1100 */
[----:B------:R-:W-:-:S02]  /*69e0*/  ISETP.GT.AND P0, PT, R132, 0x2d, PT ;  /* 0x0000002d8400780c */ /* 0x000fc40003f04270 */
[----:B------:R-:W-:Y:S01]  /*69f0*/  PRMT R172, RZ, 0x7610, R172 ;  /* 0x00007610ffac7816 */ /* 0x000fe200000000ac */
[----:B------:R-:W2:Y:S04]  /*6a00*/  LDL R3, [R1+0xa8] ;  /* 0x0000a80001037983 */ /* 0x000ea80000100800 */
        /* <DEDUP_REMOVED lines=8> */
[----:B------:R-:W-:Y:S02]  /*6a90*/  PRMT R173, RZ, 0x7610, R173 ;  /* 0x00007610ffad7816 */ /* 0x000fe400000000ad */
[----:B------:R-:W-:Y:S01]  /*6aa0*/  ISETP.GT.AND P1, PT, R132, 0x2e, PT ;  /* 0x0000002e8400780c */ /* 0x000fe20003f24270 */
[----:B------:R-:W4:Y:S04]  /*6ab0*/  LDL R0, [R1+0xa0] ;  /* 0x0000a00001007983 */ /* 0x000f280000100800 */
[----:B---3--:R0:W3:Y:S04]  /*6ac0*/  @P0 LDG.E.U8 R172, desc[UR44][R158.64] ;  /* 0x0000002c9eac0981 */ /* 0x0080e8000c1e1100 */
[----:B------:R-:W0:Y:S04]  /*6ad0*/  LDL R158, [R1+0xbc] ;  /* 0x0000bc00019e7983 */ /* 0x000e280000100800 */
[----:B------:R-:W0:Y:S02]  /*6ae0*/  LDL R159, [R1+0xc0] ;  /* 0x0000c000019f7983 */ /* 0x000e240000100800 */
[----:B0-----:R-:W-:-:S04]  /*6af0*/  @P0 LOP3.LUT R159, R159, R158, RZ, 0x3c, !PT ;  /* 0x0000009e9f9f0212 */ /* 0x001fc800078e3cff */
[----:B------:R-:W-:-:S04]  /*6b00*/  @P0 LOP3.LUT R158, R159, R158, RZ, 0x3c, !PT ;  /* 0x0000009e9f9e0212 */ /* 0x000fc800078e3cff */
[----:B------:R-:W-:-:S05]  /*6b10*/  @P0 LOP3.LUT R159, R159, R158, RZ, 0x3c, !PT ;  /* 0x0000009e9f9f0212 */ /* 0x000fca00078e3cff */
[----:B------:R0:W3:Y:S04]  /*6b20*/  @P0 LDG.E.U8 R173, desc[UR44][R158.64] ;  /* 0x0000002c9ead0981 */ /* 0x0000e8000c1e1100 */
[----:B------:R-:W0:Y:S04]  /*6b30*/  LDL R158, [R1+0xb4] ;  /* 0x0000b400019e7983 */ /* 0x000e280000100800 */
[----:B------:R-:W0:Y:S01]  /*6b40*/  LDL R159, [R1+0xb8] ;  /* 0x0000b800019f7983 */ /* 0x000e220000100800 */
[----:B------:R-:W-:Y:S02]  /*6b50*/  PRMT R174, RZ, 0x7610, R174 ;  /* 0x00007610ffae7816 */ /* 0x000fe400000000ae */
[----:B0-----:R-:W-:-:S04]  /*6b60*/  @P1 LOP3.LUT R159, R159, R158, RZ, 0x3c, !PT ;  /* 0x0000009e9f9f1212 */ /* 0x001fc800078e3cff */
[----:B------:R-:W-:-:S04]  /*6b70*/  @P1 LOP3.LUT R158, R159, R158, RZ, 0x3c, !PT ;  /* 0x0000009e9f9e1212 */ /* 0x000fc800078e3cff */
[----:B------:R-:W-:-:S05]  /*6b80*/  @P1 LOP3.LUT R159, R159, R158, RZ, 0x3c, !PT ;  /* 0x0000009e9f9f1212 */ /* 0x000fca00078e3cff */
[----:B------:R0:W3:Y:S04]  /*6b90*/  @P1 LDG.E.U8 R174, desc[UR44][R158.64] ;  /* 0x0000002c9eae1981 */ /* 0x0000e8000c1e1100 */
        /* <DEDUP_REMOVED lines=17> */
[----:B------:R-:W2:Y:S01]  /*6cb0*/  LDL R159, [R1+0x9c] ;  /* 0x00009c00019f7983 */ /* 0x000ea20000100800 */
[----:B----4-:R-:W-:Y:S01]  /*6cc0*/  @P0 IMAD.MOV.U32 R158, RZ, RZ, R0 ;  /* 0x000000ffff9e0224 */ /* 0x010fe200078e0000 */
[----:B------:R-:W-:Y:S02]  /*6cd0*/  PRMT R180, RZ, 0x7610, R180 ;  /* 0x00007610ffb47816 */ /* 0x000fe400000000b4 */
[----:B------:R-:W-:Y:S01]  /*6ce0*/  PRMT R181, RZ, 0x7610, R181 ;  /* 0x00007610ffb57816 */ /* 0x000fe200000000b5 */
        /* <DEDUP_REMOVED lines=16> */
[----:B------:R-:W-:Y:S02]  /*6df0*/  ISETP.GT.AND P0, PT, R132, 0x31, PT ;  /* 0x000000318400780c */ /* 0x000fe40003f04270 */
[----:B------:R-:W-:-:S11]  /*6e00*/  PRMT R182, RZ, 0x7610, R182 ;  /* 0x00007610ffb67816 */ /* 0x000fd600000000b6 */
        /* <DEDUP_REMOVED lines=47> */
[----:B------:R-:W3:Y:S01]  /*7100*/  LDL R159, [R1+0x4c] ;  /* 0x00004c00019f7983 */ /* 0x000ee20000100800 */
[----:B----4-:R-:W-:Y:S01]  /*7110*/  @P1 IMAD.MOV.U32 R158, RZ, RZ, R0 ;  /* 0x000000ffff9e1224 */ /* 0x010fe200078e0000 */
[----:B------:R-:W-:Y:S02]  /*7120*/  PRMT R190, RZ, 0x7610, R190 ;  /* 0x00007610ffbe7816 */ /* 0x000fe400000000be */
[----:B------:R-:W-:Y:S01]  /*7130*/  PRMT R191, RZ, 0x7610, R191 ;  /* 0x00007610ffbf7816 */ /* 0x000fe200000000bf */
        /* <DEDUP_REMOVED lines=16> */
[----:B------:R-:W-:Y:S02]  /*7240*/  ISETP.GT.AND P1, PT, R132, 0x36, PT ;  /* 0x000000368400780c */ /* 0x000fe40003f24270 */
[----:B------:R-:W-:-:S11]  /*7250*/  PRMT R192, RZ, 0x7610, R192 ;  /* 0x00007610ffc07816 */ /* 0x000fd600000000c0 */
[----:B0-----:R-:W-:-:S04]  /*7260*/  @P1 LOP3.LUT R159, R159, R158, RZ, 0x3c, !PT ;  /* 0x0000009e9f9f1212 */ /* 0x001fc800078e3cff */
[----:B------:R-:W-:-:S04]  /*7270*/  @P1 LOP3.LUT R158, R159, R158, RZ, 0x3c, !PT ;  /* 0x0000009e9f9e1212 */ /* 0x000fc800078e3cff */
[----:B------:R-:W-:-:S05]  /*7280*/  @P1 LOP3.LUT R159, R159, R158, RZ, 0x3c, !PT ;  /* 0x0000009e9f9f1212 */ /* 0x000fca00078e3cff */
[----:B------:R2:W3:Y:S02]  /*7290*/  @P1 LDG.E.U8 R191, desc[UR44][R158.64] ;  /* 0x0000002c9ebf1981 */ /* 0x0004e4000c1e1100 */
[----:B--2---:R-:W-:Y:S02]  /*72a0*/  @P1 IMAD.MOV.U32 R158, RZ, RZ, R3 ;  /* 0x000000ffff9e1224 */ /* 0x004fe400078e0003 */
[----:B------:R-:W-:Y:S01]  /*72b0*/  @P1 IMAD.MOV.U32 R159, RZ, RZ, R93 ;  /* 0x000000ffff9f1224 */ /* 0x000fe200078e005d */
[----:B------:R-:W-:Y:S01]  /*72c0*/  ISETP.GT.AND P0, PT, R132, 0x37, PT ;  /* 0x000000378400780c */ /* 0x000fe20003f04270 */
[----:B------:R-:W2:Y:S04]  /*72d0*/  LDL R93, [R1+0x4] ;  /* 0x00000400015d7983 */ /* 0x000ea80000100800 */
[----:B------:R4:W3:Y:S01]  /*72e0*/  @P1 LDG.E.U8 R192, desc[UR44][R158.64] ;  /* 0x0000002c9ec01981 */ /* 0x0008e2000c1e1100 */
[----:B------:R-:W-:-:S02]  /*72f0*/  PRMT R193, RZ, 0x7610, R193 ;  /* 0x00007610ffc17816 */ /* 0x000fc400000000c1 */
[----:B------:R-:W-:Y:S01]  /*7300*/  PRMT R194, RZ, 0x7610, R194 ;  /* 0x00007610ffc27816 */ /* 0x000fe200000000c2 */
[----:B------:R-:W5:Y:S04]  /*7310*/  LDL R3, [R1+0x8] ;  /* 0x0000080001037983 */ /* 0x000f680000100800 */
[----:B------:R-:W2:Y:S01]  /*7320*/  LDL R159, [R1+0x24] ;  /* 0x00002400019f7983 */ /* 0x000ea20000100800 */
[----:B----4-:R-:W-:Y:S01]  /*7330*/  @P0 IMAD.MOV.U32 R158, RZ, RZ, R0 ;  /* 0x000000ffff9e0224 */ /* 0x010fe200078e0000 */
[----:B------:R-:W-:Y:S02]  /*7340*/  ISETP.GT.AND P1, PT, R132, 0x38, PT ;  /* 0x000000388400780c */ /* 0x000fe40003f24270 */
[----:B------:R-:W-:Y:S01]  /*7350*/  PRMT R195, RZ, 0x7610, R195 ;  /* 0x00007610ffc37816 */ /* 0x000fe200000000c3 */
[----:B------:R-:W4:Y:S04]  /*7360*/  LDL R0, [R1] ;  /* 0x0000000001007983 */ /* 0x000f280000100800 */
        /* <DEDUP_REMOVED lines=16> */
[----:B------:R-:W-:-:S02]  /*7470*/  PRMT R196, RZ, 0x7610, R196 ;  /* 0x00007610ffc47816 */ /* 0x000fc400000000c4 */
[----:B------:R-:W-:Y:S02]  /*7480*/  PRMT R197, RZ, 0x7610, R197 ;  /* 0x00007610ffc57816 */ /* 0x000fe400000000c5 */
[----:B------:R-:W-:Y:S02]  /*7490*/  PRMT R198, RZ, 0x7610, R198 ;  /* 0x00007610ffc67816 */ /* 0x000fe400000000c6 */
[----:B------:R-:W-:Y:S02]  /*74a0*/  PRMT R199, RZ, 0x7610, R199 ;  /* 0x00007610ffc77816 */ /* 0x000fe400000000c7 */
[----:B------:R-:W-:Y:S02]  /*74b0*/  PRMT R200, RZ, 0x7610, R200 ;  /* 0x00007610ffc87816 */ /* 0x000fe400000000c8 */
[----:B------:R-:W-:Y:S02]  /*74c0*/  PRMT R202, RZ, 0x7610, R202 ;  /* 0x00007610ffca7816 */ /* 0x000fe400000000ca */
[----:B------:R-:W-:-:S02]  /*74d0*/  PRMT R204, RZ, 0x7610, R204 ;  /* 0x00007610ffcc7816 */ /* 0x000fc400000000cc */
[----:B------:R-:W-:Y:S02]  /*74e0*/  PRMT R206, RZ, 0x7610, R206 ;  /* 0x00007610ffce7816 */ /* 0x000fe400000000ce */
[----:B------:R-:W-:Y:S02]  /*74f0*/  PRMT R208, RZ, 0x7610, R208 ;  /* 0x00007610ffd07816 */ /* 0x000fe400000000d0 */
[----:B------:R-:W-:Y:S02]  /*7500*/  PRMT R210, RZ, 0x7610, R210 ;  /* 0x00007610ffd27816 */ /* 0x000fe400000000d2 */
[----:B------:R-:W-:Y:S02]  /*7510*/  LOP3.LUT R157, R157, 0xffff, RZ, 0xc0, !PT ;  /* 0x0000ffff9d9d7812 */ /* 0x000fe400078ec0ff */
[----:B------:R-:W-:Y:S02]  /*7520*/  LOP3.LUT R156, R156, 0xffff, RZ, 0xc0, !PT ;  /* 0x0000ffff9c9c7812 */ /* 0x000fe400078ec0ff */
[----:B------:R-:W-:-:S02]  /*7530*/  LOP3.LUT R155, R155, 0xffff, RZ, 0xc0, !PT ;  /* 0x0000ffff9b9b7812 */ /* 0x000fc400078ec0ff */
[----:B------:R-:W-:Y:S02]  /*7540*/  LOP3.LUT R154, R154, 0xffff, RZ, 0xc0, !PT ;  /* 0x0000ffff9a9a7812 */ /* 0x000fe400078ec0ff */
[----:B------:R-:W-:Y:S02]  /*7550*/  LOP3.LUT R122, R122, 0xffff, RZ, 0xc0, !PT ;  /* 0x0000ffff7a7a7812 */ /* 0x000fe400078ec0ff */
[----:B------:R-:W-:Y:S02]  /*7560*/  LOP3.LUT R115, R115, 0xffff, RZ, 0xc0, !PT ;  /* 0x0000ffff73737812 */ /* 0x000fe400078ec0ff */
        /* <DEDUP_REMOVED lines=28> */
[----:B0-----:R-:W-:-:S04]  /*7730*/  @P1 LOP3.LUT R159, R159, R158, RZ, 0x3c, !PT ;  /* 0x0000009e9f9f1212 */ /* 0x001fc800078e3cff */
[----:B------:R-:W-:-:S04]  /*7740*/  @P1 LOP3.LUT R158, R159, R158, RZ, 0x3c, !PT ;  /* 0x0000009e9f9e1212 */ /* 0x000fc800078e3cff */
[----:B------:R-:W-:-:S05]  /*7750*/  @P1 LOP3.LUT R159, R159, R158, RZ, 0x3c, !PT ;  /* 0x0000009e9f9f1212 */ /* 0x000fca00078e3cff */
[----:B------:R5:W2:Y:S01]  /*7760*/  @P1 LDG.E.U8 R196, desc[UR44][R158.64] ;  /* 0x0000002c9ec41981 */ /* 0x000aa2000c1e1100 */
[----:B------:R-:W-:Y:S01]  /*7770*/  ISETP.GT.AND P1, PT, R132, 0x3a, PT ;  /* 0x0000003a8400780c */ /* 0x000fe20003f24270 */
[----:B-----5:R-:W-:Y:S02]  /*7780*/  @P0 IMAD.MOV.U32 R158, RZ, RZ, R3 ;  /* 0x000000ffff9e0224 */ /* 0x020fe400078e0003 */
[----:B------:R-:W-:-:S05]  /*7790*/  @P0 IMAD.MOV.U32 R159, RZ, RZ, R93 ;  /* 0x000000ffff9f0224 */ /* 0x000fca00078e005d */
[----:B------:R4:W5:Y:S02]  /*77a0*/  @P0 LDG.E.U8 R197, desc[UR44][R158.64] ;  /* 0x0000002c9ec50981 */ /* 0x000964000c1e1100 */
[----:B----4-:R-:W-:Y:S02]  /*77b0*/  @P0 IMAD.MOV.U32 R158, RZ, RZ, R0 ;  /* 0x000000ffff9e0224 */ /* 0x010fe400078e0000 */
[----:B------:R-:W-:-:S05]  /*77c0*/  @P0 IMAD.MOV.U32 R159, RZ, RZ, R252 ;  /* 0x000000ffff9f0224 */ /* 0x000fca00078e00fc */
[----:B------:R0:W4:Y:S01]  /*77d0*/  @P0 LDG.E.U8 R198, desc[UR44][R158.64] ;  /* 0x0000002c9ec60981 */ /* 0x000122000c1e1100 */
[----:B------:R-:W-:Y:S01]  /*77e0*/  ISETP.GT.AND P0, PT, R132, 0x3b, PT ;  /* 0x0000003b8400780c */ /* 0x000fe20003f04270 */
[----:B0-----:R-:W-:Y:S02]  /*77f0*/  @P1 IMAD.MOV.U32 R158, RZ, RZ, R251 ;  /* 0x000000ffff9e1224 */ /* 0x001fe400078e00fb */
[----:B------:R-:W-:-:S05]  /*7800*/  @P1 IMAD.MOV.U32 R159, RZ, RZ, R250 ;  /* 0x000000ffff9f1224 */ /* 0x000fca00078e00fa */
[----:B------:R0:W4:Y:S02]  /*7810*/  @P1 LDG.E.U8 R199, desc[UR44][R158.64] ;  /* 0x0000002c9ec71981 */ /* 0x000124000c1e1100 */
[----:B0-----:R-:W-:Y:S02]  /*7820*/  @P1 IMAD.MOV.U32 R158, RZ, RZ, R249 ;  /* 0x000000ffff9e1224 */ /* 0x001fe400078e00f9 */
        /* <DEDUP_REMOVED lines=16> */
[----:B------:R-:W-:Y:S01]  /*7930*/  PRMT R0, R157, 0x3340, R156 ;  /* 0x000033409d007816 */ /* 0x000fe2000000009c */
[----:B------:R-:W-:Y:S02]  /*7940*/  @P0 IMAD.MOV.U32 R156, RZ, RZ, R237 ;  /* 0x000000ffff9c0224 */ /* 0x000fe400078e00ed */
[----:B0-----:R-:W-:Y:S02]  /*7950*/  @P0 IMAD.MOV.U32 R158, RZ, RZ, R239 ;  /* 0x000000ffff9e0224 */ /* 0x001fe400078e00ef */
[----:B------:R-:W-:Y:S02]  /*7960*/  @P0 IMAD.MOV.U32 R159, RZ, RZ, R238 ;  /* 0x000000ffff9f0224 */ /* 0x000fe400078e00ee */
[----:B------:R-:W-:-:S03]  /*7970*/  @P0 IMAD.MOV.U32 R157, RZ, RZ, R236 ;  /* 0x000000ffff9d0224 */ /* 0x000fc600078e00ec */
[----:B------:R0:W4:Y:S02]  /*7980*/  @P0 LDG.E.U8 R210, desc[UR44][R158.64] ;  /* 0x0000002c9ed20981 */ /* 0x000124000c1e1100 */
[----:B0-----:R-:W-:Y:S01]  /*7990*/  PRMT R158, RZ, 0x7610, R158 ;  /* 0x00007610ff9e7816 */ /* 0x001fe2000000009e */
[----:B------:R-:W0:Y:S05]  /*79a0*/  S2R R3, SR_TID.X ;  /* 0x0000000000037919 */ /* 0x000e2a0000002100 */
[----:B------:R1:W4:Y:S01]  /*79b0*/  @P0 LDG.E.U8 R158, desc[UR44][R156.64] ;  /* 0x0000002c9c9e0981 */ /* 0x000322000c1e1100 */
[----:B------:R-:W-:Y:S02]  /*79c0*/  ISETP.GT.AND P0, PT, R132, 0x3e, PT ;  /* 0x0000003e8400780c */ /* 0x000fe40003f04270 */
[----:B------:R-:W-:-:S02]  /*79d0*/  PRMT R159, R155, 0x3340, R154 ;  /* 0x000033409b9f7816 */ /* 0x000fc4000000009a */
[----:B-1----:R-:W-:Y:S01]  /*79e0*/  PRMT R156, RZ, 0x7610, R156 ;  /* 0x00007610ff9c7816 */ /* 0x002fe2000000009c */
[----:B------:R-:W-:-:S08]  /*79f0*/  IMAD.MOV.U32 R157, RZ, RZ, R0 ;  /* 0x000000ffff9d7224 */ /* 0x000fd000078e0000 */
[----:B------:R-:W-:Y:S02]  /*7a00*/  @P0 IMAD.MOV.U32 R154, RZ, RZ, R235 ;  /* 0x000000ffff9a0224 */ /* 0x000fe400078e00eb */
[----:B------:R-:W-:Y:S01]  /*7a10*/  @P0 IMAD.MOV.U32 R155, RZ, RZ, R234 ;  /* 0x000000ffff9b0224 */ /* 0x000fe200078e00ea */
[--C-:B------:R-:W-:Y:S02]  /*7a20*/  PRMT R0, R122, 0x3340, R115.reuse ;  /* 0x000033407a007816 */ /* 0x100fe40000000073 */
[----:B------:R-:W-:Y:S02]  /*7a30*/  PRMT R115, RZ, 0x7610, R115 ;  /* 0x00007610ff737816 */ /* 0x000fe40000000073 */
[----:B------:R1:W4:Y:S02]  /*7a40*/  @P0 LDG.E.U8 R156, desc[UR44][R154.64] ;  /* 0x0000002c9a9c0981 */ /* 0x000324000c1e1100 */
[----:B-1----:R-:W-:Y:S02]  /*7a50*/  @P0 IMAD.MOV.U32 R154, RZ, RZ, R233 ;  /* 0x000000ffff9a0224 */ /* 0x002fe400078e00e9 */
[----:B------:R-:W-:-:S05]  /*7a60*/  @P0 IMAD.MOV.U32 R155, RZ, RZ, R232 ;  /* 0x000000ffff9b0224 */ /* 0x000fca00078e00e8 */
[----:B------:R1:W3:Y:S01]  /*7a70*/  @P0 LDG.E.U8 R115, desc[UR44][R154.64] ;  /* 0x0000002c9a730981 */ /* 0x0002e2000c1e1100 */
[----:B------:R-:W-:Y:S02]  /*7a80*/  ISETP.GT.AND P0, PT, R132, 0x3f, PT ;  /* 0x0000003f8400780c */ /* 0x000fe40003f04270 */
[----:B0-----:R-:W-:Y:S02]  /*7a90*/  LOP3.LUT R3, R3, 0x3f, RZ, 0xc0, !PT ;  /* 0x0000003f03037812 */ /* 0x001fe400078ec0ff */
[----:B------:R-:W-:Y:S02]  /*7aa0*/  PRMT R93, R133, 0x3340, R140 ;  /* 0x00003340855d7816 */ /* 0x000fe4000000008c */
[----:B------:R-:W-:Y:S02]  /*7ab0*/  PRMT R122, RZ, 0x7610, R122 ;  /* 0x00007610ff7a7816 */ /* 0x000fe4000000007a */
[----:B------:R-:W-:Y:S02]  /*7ac0*/  ISETP.GE.AND P1, PT, R3, R132, PT ;  /* 0x000000840300720c */ /* 0x000fe40003f26270 */
[----:B------:R-:W-:-:S03]  /*7ad0*/  PRMT R140, RZ, 0x7610, R140 ;  /* 0x00007610ff8c7816 */ /* 0x000fc6000000008c */
[----:B-1----:R-:W-:Y:S02]  /*7ae0*/  @P0 IMAD.MOV.U32 R154, RZ, RZ, R231 ;  /* 0x000000ffff9a0224 */ /* 0x002fe400078e00e7 */
[----:B------:R-:W-:Y:S02]  /*7af0*/  @P0 IMAD.MOV.U32 R155, RZ, RZ, R230 ;  /* 0x000000ffff9b0224 */ /* 0x000fe400078e00e6 */
[----:B------:R-:W-:Y:S02]  /*7b00*/  @P0 IMAD.MOV.U32 R132, RZ, RZ, R229 ;  /* 0x000000ffff840224 */ /* 0x000fe400078e00e5 */
[----:B------:R-:W-:Y:S01]  /*7b10*/  @P0 IMAD.MOV.U32 R133, RZ, RZ, R228 ;  /* 0x000000ffff850224 */ /* 0x000fe200078e00e4 */
[----:B------:R0:W4:Y:S04]  /*7b20*/  @P0 LDG.E.U8 R122, desc[UR44][R154.64] ;  /* 0x0000002c9a7a0981 */ /* 0x000128000c1e1100 */
[----:B------:R1:W4:Y:S01]  /*7b30*/  @P0 LDG.E.U8 R140, desc[UR44][R132.64] ;  /* 0x0000002c848c0981 */ /* 0x000322000c1e1100 */
[----:B------:R-:W-:Y:S01]  /*7b40*/  PRMT R3, R125, 0x3340, R153 ;  /* 0x000033407d037816 */ /* 0x000fe20000000099 */
[----:B------:R-:W-:Y:S01]  /*7b50*/  @!P1 IMAD.MOV.U32 R125, RZ, RZ, R224 ;  /* 0x000000ffff7d9224 */ /* 0x000fe200078e00e0 */
[----:B0-----:R-:W-:Y:S01]  /*7b60*/  PRMT R154, R110, 0x3340, R124 ;  /* 0x000033406e9a7816 */ /* 0x001fe2000000007c */
[----:B------:R-:W-:Y:S01]  /*7b70*/  @!P1 IMAD.MOV.U32 R124, RZ, RZ, R225 ;  /* 0x000000ffff7c9224 */ /* 0x000fe200078e00e1 */
[----:B------:R-:W-:Y:S01]  /*7b80*/  PRMT R110, RZ, 0x7610, R110 ;  /* 0x00007610ff6e7816 */ /* 0x000fe2000000006e */
[----:B------:R-:W-:Y:S01]  /*7b90*/  BAR.SYNC.DEFER_BLOCKING 0x0 ;  /* 0x0000000000007b1d */ /* 0x000fe20000010000 */
[----:B------:R-:W-:Y:S01]  /*7ba0*/  IMAD.MOV.U32 R155, RZ, RZ, R157 ;  /* 0x000000ffff9b7224 */ /* 0x000fe200078e009d */
[----:B------:R-:W-:-:S02]  /*7bb0*/  PRMT R157, R106, 0x3340, R141 ;  /* 0x000033406a9d7816 */ /* 0x000fc4000000008d */
[----:B------:R-:W-:Y:S01]  /*7bc0*/  PRMT R106, RZ, 0x7610, R106 ;  /* 0x00007610ff6a7816 */ /* 0x000fe2000000006a */
[----:B------:R-:W-:Y:S01]  /*7bd0*/  IMAD.MOV.U32 R141, RZ, RZ, R154 ;  /* 0x000000ffff8d7224 */ /* 0x000fe200078e009a */
[----:B------:R-:W-:Y:S01]  /*7be0*/  PRMT R153, RZ, 0x7610, R153 ;  /* 0x00007610ff997816 */ /* 0x000fe20000000099 */
[----:B------:R-:W-:Y:S01]  /*7bf0*/  IMAD.MOV.U32 R154, RZ, RZ, R159 ;  /* 0x000000ffff9a7224 */ /* 0x000fe200078e009f */
[----:B------:R-:W-:Y:S01]  /*7c00*/  PRMT R159, R175, 0x3340, R129 ;  /* 0x00003340af9f7816 */ /* 0x000fe20000000081 */
[----:B-1----:R-:W-:Y:S01]  /*7c10*/  @!P1 IMAD.MOV.U32 R132, RZ, RZ, R227 ;  /* 0x000000ffff849224 */ /* 0x002fe200078e00e3 */
[----:B------:R-:W-:Y:S01]  /*7c20*/  PRMT R129, RZ, 0x7610, R129 ;  /* 0x00007610ff817816 */ /* 0x000fe20000000081 */
[----:B------:R-:W-:Y:S01]  /*7c30*/  @!P1 IMAD.MOV.U32 R133, RZ, RZ, R226 ;  /* 0x000000ffff859224 */ /* 0x000fe200078e00e2 */
[----:B------:R0:W4:Y:S04]  /*7c40*/  @!P1 LDG.E.U8 R110, desc[UR44][R124.64] ;  /* 0x0000002c7c6e9981 */ /* 0x000128000c1e1100 */
[----:B------:R1:W4:Y:S01]  /*7c50*/  @!P1 LDG.E.U8 R153, desc[UR44][R132.64] ;  /* 0x0000002c84999981 */ /* 0x000322000c1e1100 */
[----:B0-----:R-:W-:-:S02]  /*7c60*/  @!P1 IMAD.MOV.U32 R124, RZ, RZ, R223 ;  /* 0x000000ffff7c9224 */ /* 0x001fc400078e00df */
[----:B------:R-:W-:-:S05]  /*7c70*/  @!P1 IMAD.MOV.U32 R125, RZ, RZ, R13 ;  /* 0x000000ffff7d9224 */ /* 0x000fca00078e000d */
[----:B------:R0:W4:Y:S01]  /*7c80*/  @!P1 LDG.E.U8 R106, desc[UR44][R124.64] ;  /* 0x0000002c7c6a9981 */ /* 0x000122000c1e1100 */
[----:B-1----:R-:W-:Y:S01]  /*7c90*/  PRMT R132, RZ, 0x7610, R132 ;  /* 0x00007610ff847816 */ /* 0x002fe20000000084 */
[----:B0-----:R-:W-:Y:S02]  /*7ca0*/  @!P1 IMAD.MOV.U32 R124, RZ, RZ, R96 ;  /* 0x000000ffff7c9224 */ /* 0x001fe400078e0060 */
[----:B------:R-:W-:-:S05]  /*7cb0*/  @!P1 IMAD.MOV.U32 R125, RZ, RZ, R11 ;  /* 0x000000ffff7d9224 */ /* 0x000fca00078e000b */
[----:B------:R0:W4:Y:S01]  /*7cc0*/  @!P1 LDG.E.U8 R129, desc[UR44][R124.64] ;  /* 0x0000002c7c819981 */ /* 0x000122000c1e1100 */
[----:B------:R-:W-:Y:S02]  /*7cd0*/  PRMT R175, R109, 0x3340, R130 ;  /* 0x000033406daf7816 */ /* 0x000fe40000000082 */
[----:B------:R-:W-:Y:S01]  /*7ce0*/  PRMT R109, RZ, 0x7610, R109 ;  /* 0x00007610ff6d7816 */ /* 0x000fe2000000006d */
[----:B0-----:R-:W-:Y:S02]  /*7cf0*/  @!P1 IMAD.MOV.U32 R124, RZ, RZ, R95 ;  /* 0x000000ffff7c9224 */ /* 0x001fe400078e005f */
[----:B------:R-:W-:Y:S01]  /*7d00*/  @!P1 IMAD.MOV.U32 R125, RZ, RZ, R10 ;  /* 0x000000ffff7d9224 */ /* 0x000fe200078e000a */
[----:B------:R-:W-:-:S04]  /*7d10*/  PRMT R133, R99, 0x3340, R139 ;  /* 0x0000334063857816 */ /* 0x000fc8000000008b */
[----:B------:R0:W4:Y:S01]  /*7d20*/  @!P1 LDG.E.U8 R132, desc[UR44][R124.64] ;  /* 0x0000002c7c849981 */ /* 0x000122000c1e1100 */
[----:B------:R-:W-:Y:S01]  /*7d30*/  IMAD.MOV.U32 R139, RZ, RZ, R159 ;  /* 0x000000ffff8b7224 */ /* 0x000fe200078e009f */
[----:B------:R-:W-:Y:S02]  /*7d40*/  PRMT R159, R105, 0x3340, R138 ;  /* 0x00003340699f7816 */ /* 0x000fe4000000008a */
[----:B------:R-:W-:Y:S01]  /*7d50*/  PRMT R105, RZ, 0x7610, R105 ;  /* 0x00007610ff697816 */ /* 0x000fe20000000069 */
[----:B0-----:R-:W-:Y:S02]  /*7d60*/  @!P1 IMAD.MOV.U32 R124, RZ, RZ, R94 ;  /* 0x000000ffff7c9224 */ /* 0x001fe400078e005e */
[----:B------:R-:W-:-:S05]  /*7d70*/  @!P1 IMAD.MOV.U32 R125, RZ, RZ, R9 ;  /* 0x000000ffff7d9224 */ /* 0x000fca00078e0009 */
[----:B------:R0:W4:Y:S01]  /*7d80*/  @!P1 LDG.E.U8 R109, desc[UR44][R124.64] ;  /* 0x0000002c7c6d9981 */ /* 0x000122000c1e1100 */
[----:B------:R-:W-:Y:S01]  /*7d90*/  IMAD.MOV.U32 R130, RZ, RZ, R157 ;  /* 0x000000ffff827224 */ /* 0x000fe200078e009d */
[--C-:B------:R-:W-:Y:S02]  /*7da0*/  PRMT R157, R102, 0x3340, R126.reuse ;  /* 0x00003340669d7816 */ /* 0x100fe4000000007e */
[----:B------:R-:W-:Y:S01]  /*7db0*/  PRMT R126, RZ, 0x7610, R126 ;  /* 0x00007610ff7e7816 */ /* 0x000fe2000000007e */
[----:B0-----:R-:W-:Y:S02]  /*7dc0*/  @!P1 IMAD.MOV.U32 R124, RZ, RZ, R92 ;  /* 0x000000ffff7c9224 */ /* 0x001fe400078e005c */
[----:B------:R-:W-:-:S05]  /*7dd0*/  @!P1 IMAD.MOV.U32 R125, RZ, RZ, R8 ;  /* 0x000000ffff7d9224 */ /* 0x000fca00078e0008 */
[----:B------:R0:W4:Y:S01]  /*7de0*/  @!P1 LDG.E.U8 R105, desc[UR44][R124.64] ;  /* 0x0000002c7c699981 */ /* 0x000122000c1e1100 */
[----:B------:R-:W-:Y:S01]  /*7df0*/  IMAD.MOV.U32 R138, RZ, RZ, R155 ;  /* 0x000000ffff8a7224 */ /* 0x000fe200078e009b */
[----:B------:R-:W-:Y:S01]  /*7e00*/  PRMT R155, R98, 0x3340, R131 ;  /* 0x00003340629b7816 */ /* 0x000fe20000000083 */
[----:B------:R-:W-:Y:S02]  /*7e10*/  @!P1 IMAD.MOV.U32 R98, RZ, RZ, R90 ;  /* 0x000000ffff629224 */ /* 0x000fe400078e005a */
[----:B0-----:R-:W-:Y:S02]  /*7e20*/  @!P1 IMAD.MOV.U32 R124, RZ, RZ, R91 ;  /* 0x000000ffff7c9224 */ /* 0x001fe400078e005b */
[----:B------:R-:W-:Y:S02]  /*7e30*/  @!P1 IMAD.MOV.U32 R125, RZ, RZ, R7 ;  /* 0x000000ffff7d9224 */ /* 0x000fe400078e0007 */
[----:B------:R-:W-:-:S03]  /*7e40*/  @!P1 IMAD.MOV.U32 R99, RZ, RZ, R6 ;  /* 0x000000ffff639224 */ /* 0x000fc600078e0006 */
[----:B------:R0:W4:Y:S01]  /*7e50*/  @!P1 LDG.E.U8 R126, desc[UR44][R124.64] ;  /* 0x0000002c7c7e9981 */ /* 0x000122000c1e1100 */
[----:B------:R-:W-:Y:S02]  /*7e60*/  IMAD.MOV.U32 R102, RZ, RZ, R139 ;  /* 0x000000ffff667224 */ /* 0x000fe400078e008b */
[----:B------:R-:W-:Y:S01]  /*7e70*/  IMAD.MOV.U32 R139, RZ, RZ, R154 ;  /* 0x000000ffff8b7224 */ /* 0x000fe200078e009a */
[----:B------:R-:W-:Y:S02]  /*7e80*/  PRMT R154, R108, 0x3340, R137 ;  /* 0x000033406c9a7816 */ /* 0x000fe40000000089 */
[----:B0-----:R-:W-:Y:S02]  /*7e90*/  PRMT R124, RZ, 0x7610, R124 ;  /* 0x00007610ff7c7816 */ /* 0x001fe4000000007c */
[----:B------:R-:W-:Y:S01]  /*7ea0*/  PRMT R108, RZ, 0x7610, R108 ;  /* 0x00007610ff6c7816 */ /* 0x000fe2000000006c */
[----:B------:R-:W-:-:S03]  /*7eb0*/  IMAD.MOV.U32 R137, RZ, RZ, R130 ;  /* 0x000000ffff897224 */ /* 0x000fc600078e0082 */
[----:B------:R0:W4:Y:S01]  /*7ec0*/  @!P1 LDG.E.U8 R124, desc[UR44][R98.64] ;  /* 0x0000002c627c9981 */ /* 0x000122000c1e1100 */
[----:B------:R-:W-:Y:S01]  /*7ed0*/  IMAD.MOV.U32 R130, RZ, RZ, R141 ;  /* 0x000000ffff827224 */ /* 0x000fe200078e008d */
[----:B------:R-:W-:Y:S02]  /*7ee0*/  PRMT R141, R104, 0x3340, R136 ;  /* 0x00003340688d7816 */ /* 0x000fe40000000088 */
[----:B------:R-:W-:Y:S01]  /*7ef0*/  PRMT R104, RZ, 0x7610, R104 ;  /* 0x00007610ff687816 */ /* 0x000fe20000000068 */
[----:B0-----:R-:W-:Y:S02]  /*7f00*/  @!P1 IMAD.MOV.U32 R98, RZ, RZ, R89 ;  /* 0x000000ffff629224 */ /* 0x001fe400078e0059 */
[----:B------:R-:W-:-:S05]  /*7f10*/  @!P1 IMAD.MOV.U32 R99, RZ, RZ, R5 ;  /* 0x000000ffff639224 */ /* 0x000fca00078e0005 */
[----:B------:R0:W4:Y:S01]  /*7f20*/  @!P1 LDG.E.U8 R108, desc[UR44][R98.64] ;  /* 0x0000002c626c9981 */ /* 0x000122000c1e1100 */
[----:B------:R-:W-:Y:S01]  /*7f30*/  PRMT R125, RZ, 0x7610, R125 ;  /* 0x00007610ff7d7816 */ /* 0x000fe2000000007d */
[----:B0-----:R-:W-:Y:S02]  /*7f40*/  @!P1 IMAD.MOV.U32 R98, RZ, RZ, R88 ;  /* 0x000000ffff629224 */ /* 0x001fe400078e0058 */
[----:B------:R-:W-:-:S05]  /*7f50*/  @!P1 IMAD.MOV.U32 R99, RZ, RZ, R4 ;  /* 0x000000ffff639224 */ /* 0x000fca00078e0004 */
[----:B------:R0:W4:Y:S01]  /*7f60*/  @!P1 LDG.E.U8 R104, desc[UR44][R98.64] ;  /* 0x0000002c62689981 */ /* 0x000122000c1e1100 */
[----:B------:R-:W-:Y:S02]  /*7f70*/  PRMT R131, R97, 0x3340, R112 ;  /* 0x0000334061837816 */ /* 0x000fe40000000070 */
[----:B------:R-:W-:Y:S01]  /*7f80*/  PRMT R97, RZ, 0x7610, R97 ;  /* 0x00007610ff617816 */ /* 0x000fe20000000061 */
[----:B0-----:R-:W-:Y:S02]  /*7f90*/  @!P1 IMAD.MOV.U32 R98, RZ, RZ, R23 ;  /* 0x000000ffff629224 */ /* 0x001fe400078e0017 */
[----:B------:R-:W-:-:S05]  /*7fa0*/  @!P1 IMAD.MOV.U32 R99, RZ, RZ, R17 ;  /* 0x000000ffff639224 */ /* 0x000fca00078e0011 */
[----:B------:R0:W4:Y:S01]  /*7fb0*/  @!P1 LDG.E.U8 R125, desc[UR44][R98.64] ;  /* 0x0000002c627d9981 */ /* 0x000122000c1e1100 */
[----:B------:R-:W-:Y:S02]  /*7fc0*/  PRMT R135, R107, 0x3340, R135 ;  /* 0x000033406b877816 */ /* 0x000fe40000000087 */
[----:B------:R-:W-:Y:S01]  /*7fd0*/  PRMT R107, RZ, 0x7610, R107 ;  /* 0x00007610ff6b7816 */ /* 0x000fe2000000006b */
[----:B0-----:R-:W-:Y:S02]  /*7fe0*/  @!P1 IMAD.MOV.U32 R98, RZ, RZ, R21 ;  /* 0x000000ffff629224 */ /* 0x001fe400078e0015 */
[----:B------:R-:W-:Y:S01]  /*7ff0*/  @!P1 IMAD.MOV.U32 R99, RZ, RZ, R16 ;  /* 0x000000ffff639224 */ /* 0x000fe200078e0010 */
[----:B------:R-:W-:Y:S02]  /*8000*/  LOP3.LUT R101, R101, 0xffff, RZ, 0xc0, !PT ;  /* 0x0000ffff65657812 */ /* 0x000fe400078ec0ff */
[----:B------:R-:W-:Y:S02]  /*8010*/  LOP3.LUT R127, R127, 0xffff, RZ, 0xc0, !PT ;  /* 0x0000ffff7f7f7812 */ /* 0x000fe400078ec0ff */
[----:B------:R0:W4:Y:S01]  /*8020*/  @!P1 LDG.E.U8 R97, desc[UR44][R98.64] ;  /* 0x0000002c62619981 */ /* 0x000122000c1e1100 */
[----:B------:R-:W-:Y:S01]  /*8030*/  IMAD.MOV.U32 R136, RZ, RZ, R133 ;  /* 0x000000ffff887224 */ /* 0x000fe200078e0085 */
[----:B------:R-:W-:-:S02]  /*8040*/  PRMT R133, R101, 0x3340, R127 ;  /* 0x0000334065857816 */ /* 0x000fc4000000007f */
[----:B------:R-:W-:Y:S01]  /*8050*/  PRMT R127, RZ, 0x7610, R127 ;  /* 0x00007610ff7f7816 */ /* 0x000fe2000000007f */
[----:B0-----:R-:W-:Y:S02]  /*8060*/  @!P1 IMAD.MOV.U32 R98, RZ, RZ, R20 ;  /* 0x000000ffff629224 */ /* 0x001fe400078e0014 */
[----:B------:R-:W-:Y:S01]  /*8070*/  @!P1 IMAD.MOV.U32 R99, RZ, RZ, R15 ;  /* 0x000000ffff639224 */ /* 0x000fe200078e000f */
[----:B------:R-:W-:Y:S02]  /*8080*/  LOP3.LUT R100, R100, 0xffff, RZ, 0xc0, !PT ;  /* 0x0000ffff64647812 */ /* 0x000fe400078ec0ff */
[----:B------:R-:W-:Y:S02]  /*8090*/  LOP3.LUT R128, R128, 0xffff, RZ, 0xc0, !PT ;  /* 0x0000ffff80807812 */ /* 0x000fe400078ec0ff */
[----:B------:R0:W4:Y:S01]  /*80a0*/  @!P1 LDG.E.U8 R107, desc[UR44][R98.64] ;  /* 0x0000002c626b9981 */ /* 0x000122000c1e1100 */
[----:B------:R-:W-:Y:S01]  /*80b0*/  LOP3.LUT R222, R222, 0xffff, RZ, 0xc0, !PT ;  /* 0x0000ffffdede7812 */ /* 0x000fe200078ec0ff */
[----:B------:R-:W-:Y:S01]  /*80c0*/  IMAD.MOV.U32 R101, RZ, RZ, R130 ;  /* 0x000000ffff657224 */ /* 0x000fe200078e0082 */
[----:B------:R-:W-:-:S02]  /*80d0*/  LOP3.LUT R220, R220, 0xffff, RZ, 0xc0, !PT ;  /* 0x0000ffffdcdc7812 */ /* 0x000fc400078ec0ff */
[----:B------:R-:W-:Y:S01]  /*80e0*/  PRMT R130, R100, 0x3340, R128 ;  /* 0x0000334064827816 */ /* 0x000fe20000000080 */
[----:B0-----:R-:W-:Y:S02]  /*80f0*/  @!P1 IMAD.MOV.U32 R98, RZ, RZ, R19 ;  /* 0x000000ffff629224 */ /* 0x001fe400078e0013 */
[----:B------:R-:W-:Y:S01]  /*8100*/  @!P1 IMAD.MOV.U32 R99, RZ, RZ, R14 ;  /* 0x000000ffff639224 */ /* 0x000fe200078e000e */
[----:B------:R-:W-:Y:S02]  /*8110*/  PRMT R128, RZ, 0x7610, R128 ;  /* 0x00007610ff807816 */ /* 0x000fe40000000080 */
[----:B------:R-:W-:Y:S02]  /*8120*/  PRMT R220, R222, 0x3340, R220 ;  /* 0x00003340dedc7816 */ /* 0x000fe400000000dc */
[----:B------:R0:W4:Y:S04]  /*8130*/  @!P1 LDG.E.U8 R127, desc[UR44][R98.64] ;  /* 0x0000002c627f9981 */ /* 0x000128000c1e1100 */
[----:B------:R-:W4:Y:S01]  /*8140*/  LDL R222, [R1+0x394] ;  /* 0x0003940001de7983 */ /* 0x000f220000100800 */
[----:B0-----:R-:W-:-:S02]  /*8150*/  @!P1 IMAD.MOV.U32 R98, RZ, RZ, R18 ;  /* 0x000000ffff629224 */ /* 0x001fc400078e0012 */
[----:B------:R-:W-:-:S05]  /*8160*/  @!P1 IMAD.MOV.U32 R99, RZ, RZ, R12 ;  /* 0x000000ffff639224 */ /* 0x000fca00078e000c */
[----:B------:R0:W4:Y:S04]  /*8170*/  @!P1 LDG.E.U8 R128, desc[UR44][R98.64] ;  /* 0x0000002c62809981 */ /* 0x000128000c1e1100 */
[----:B------:R-:W4:Y:S01]  /*8180*/  LDL R99, [R1+0x3a4] ;  /* 0x0003a40001637983 */ /* 0x000f220000100800 */
[----:B------:R-:W-:Y:S02]  /*8190*/  LOP3.LUT R103, R103, 0xffff, RZ, 0xc0, !PT ;  /* 0x0000ffff67677812 */ /* 0x000fe400078ec0ff */
[----:B------:R-:W-:Y:S01]  /*81a0*/  LOP3.LUT R121, R121, 0xffff, RZ, 0xc0, !PT ;  /* 0x0000ffff79797812 */ /* 0x000fe200078ec0ff */
[----:B0-----:R-:W-:Y:S01]  /*81b0*/  IMAD.MOV.U32 R98, RZ, RZ, R137 ;  /* 0x000000ffff627224 */ /* 0x001fe200078e0089 */
[----:B------:R-:W-:Y:S02]  /*81c0*/  LOP3.LUT R116, R116, 0xffff, RZ, 0xc0, !PT ;  /* 0x0000ffff74747812 */ /* 0x000fe400078ec0ff */
[----:B------:R-:W-:-:S02]  /*81d0*/  LOP3.LUT R160, R160, 0xffff, RZ, 0xc0, !PT ;  /* 0x0000ffffa0a07812 */ /* 0x000fc400078ec0ff */
[----:B------:R-:W-:Y:S01]  /*81e0*/  PRMT R112, R103, 0x3340, R121 ;  /* 0x0000334067707816 */ /* 0x000fe20000000079 */
[----:B------:R-:W-:Y:S01]  /*81f0*/  IMAD.MOV.U32 R103, RZ, RZ, R136 ;  /* 0x000000ffff677224 */ /* 0x000fe200078e0088 */
[----:B------:R-:W-:Y:S02]  /*8200*/  LOP3.LUT R144, R144, 0xffff, RZ, 0xc0, !PT ;  /* 0x0000ffff90907812 */ /* 0x000fe400078ec0ff */
[----:B------:R-:W-:Y:S02]  /*8210*/  LOP3.LUT R117, R117, 0xffff, RZ, 0xc0, !PT ;  /* 0x0000ffff75757812 */ /* 0x000fe400078ec0ff */
[----:B------:R-:W-:Y:S02]  /*8220*/  LOP3.LUT R152, R152, 0xffff, RZ, 0xc0, !PT ;  /* 0x0000ffff98987812 */ /* 0x000fe400078ec0ff */
[----:B------:R-:W-:Y:S02]  /*8230*/  PRMT R160, R116, 0x3340, R160 ;  /* 0x0000334074a07816 */ /* 0x000fe400000000a0 */
[----:B------:R-:W-:-:S02]  /*8240*/  LOP3.LUT R134, R134, 0xffff, RZ, 0xc0, !PT ;  /* 0x0000ffff86867812 */ /* 0x000fc400078ec0ff */
[----:B------:R-:W-:Y:S02]  /*8250*/  PRMT R116, R101, 0x5410, R98 ;  /* 0x0000541065747816 */ /* 0x000fe40000000062 */
[----:B------:R-:W-:Y:S02]  /*8260*/  LOP3.LUT R146, R146, 0xffff, RZ, 0xc0, !PT ;  /* 0x0000ffff92927812 */ /* 0x000fe400078ec0ff */
[----:B------:R-:W-:Y:S02]  /*8270*/  PRMT R144, R144, 0x3340, R117 ;  /* 0x0000334090907816 */ /* 0x000fe40000000075 */
[----:B------:R-:W-:Y:S02]  /*8280*/  PRMT R101, R0, 0x5410, R93 ;  /* 0x0000541000657816 */ /* 0x000fe4000000005d */
[----:B------:R-:W-:Y:S01]  /*8290*/  LOP3.LUT R111, R111, 0xffff, RZ, 0xc0, !PT ;  /* 0x0000ffff6f6f7812 */ /* 0x000fe200078ec0ff */
[----:B------:R-:W4:Y:S01]  /*82a0*/  LDL.LU R93, [R1+0x3b8] ;  /* 0x0003b800015d7983 */ /* 0x000f220000300800 */
[----:B------:R-:W-:-:S02]  /*82b0*/  PRMT R117, R102, 0x5410, R103 ;  /* 0x0000541066757816 */ /* 0x000fc40000000067 */
[----:B------:R-:W-:Y:S01]  /*82c0*/  PRMT R102, R3, 0x5410, R159 ;  /* 0x0000541003667816 */ /* 0x000fe2000000009f */
[----:B------:R-:W4:Y:S01]  /*82d0*/  LDL.LU R0, [R1+0x3b4] ;  /* 0x0003b40001007983 */ /* 0x000f220000300800 */
[----:B------:R-:W-:-:S03]  /*82e0*/  PRMT R134, R152, 0x3340, R134 ;  /* 0x0000334098867816 */ /* 0x000fc60000000086 */
[----:B------:R-:W4:Y:S01]  /*82f0*/  LDL.LU R3, [R1+0x3b0] ;  /* 0x0003b00001037983 */ /* 0x000f220000300800 */
[----:B------:R-:W-:-:S03]  /*8300*/  PRMT R111, R146, 0x3340, R111 ;  /* 0x00003340926f7816 */ /* 0x000fc6000000006f */
[----:B------:R-:W4:Y:S04]  /*8310*/  LDL R152, [R1+0x3a0] ;  /* 0x0003a00001987983 */ /* 0x000f280000100800 */
[----:B------:R-:W4:Y:S01]  /*8320*/  LDL R146, [R1+0x39c] ;  /* 0x00039c0001927983 */ /* 0x000f220000100800 */
[----:B------:R-:W-:Y:S02]  /*8330*/  LOP3.LUT R221, R221, 0xffff, RZ, 0xc0, !PT ;  /* 0x0000ffffdddd7812 */ /* 0x000fe400078ec0ff */
[----:B------:R-:W-:Y:S01]  /*8340*/  LOP3.LUT R219, R219, 0xffff, RZ, 0xc0, !PT ;  /* 0x0000ffffdbdb7812 */ /* 0x000fe200078ec0ff */
[----:B------:R-:W-:-:S03]  /*8350*/  IMAD.MOV.U32 R100, RZ, RZ, R138 ;  /* 0x000000ffff647224 */ /* 0x000fc600078e008a */
[----:B------:R-:W-:Y:S01]  /*8360*/  PRMT R219, R221, 0x3340, R219 ;  /* 0x00003340dddb7816 */ /* 0x000fe200000000db */
[----:B------:R-:W-:Y:S01]  /*8370*/  IMAD.MOV.U32 R221, RZ, RZ, R139 ;  /* 0x000000ffffdd7224 */ /* 0x000fe200078e008b */
        /* <DEDUP_REMOVED lines=26> */
[----:B------:R-:W-:Y:S02]  /*8520*/  PRMT R100, R100, 0x5410, R221 ;  /* 0x0000541064647816 */ /* 0x000fe400000000dd */
[----:B------:R-:W-:Y:S02]  /*8530*/  PRMT R103, R155, 0x5410, R141 ;  /* 0x000054109b677816 */ /* 0x000fe4000000008d */
[----:B------:R-:W-:-:S02]  /*8540*/  PRMT R216, R218, 0x3340, R216 ;  /* 0x00003340dad87816 */ /* 0x000fc400000000d8 */
[----:B------:R-:W-:Y:S02]  /*8550*/  PRMT R212, R214, 0x3340, R212 ;  /* 0x00003340d6d47816 */ /* 0x000fe400000000d4 */
[----:B------:R-:W-:Y:S02]  /*8560*/  PRMT R205, R209, 0x3340, R205 ;  /* 0x00003340d1cd7816 */ /* 0x000fe400000000cd */
[----:B------:R-:W-:Y:S02]  /*8570*/  PRMT R151, R201, 0x3340, R151 ;  /* 0x00003340c9977816 */ /* 0x000fe40000000097 */
        /* <DEDUP_REMOVED lines=11> */
[----:B---3--:R-:W-:Y:S02]  /*8630*/  LOP3.LUT R98, R115, 0xffff, RZ, 0xc0, !PT ;  /* 0x0000ffff73627812 */ /* 0x008fe400078ec0ff */
[----:B------:R-:W-:Y:S02]  /*8640*/  PRMT R112, R131, 0x5410, R112 ;  /* 0x0000541083707816 */ /* 0x000fe40000000070 */
[----:B------:R-:W-:Y:S02]  /*8650*/  PRMT R113, R220, 0x5410, R216 ;  /* 0x00005410dc717816 */ /* 0x000fe400000000d8 */
[----:B------:R-:W-:-:S02]  /*8660*/  PRMT R114, R212, 0x5410, R205 ;  /* 0x00005410d4727816 */ /* 0x000fc400000000cd */
[----:B------:R-:W-:Y:S02]  /*8670*/  PRMT R115, R151, 0x5410, R149 ;  /* 0x0000541097737816 */ /* 0x000fe40000000095 */
        /* <DEDUP_REMOVED lines=25> */
[----:B--2---:R-:W-:Y:S02]  /*8810*/  LOP3.LUT R193, R193, 0xffff, RZ, 0xc0, !PT ;  /* 0x0000ffffc1c17812 */ /* 0x004fe400078ec0ff */
[----:B------:R-:W-:Y:S02]  /*8820*/  LOP3.LUT R195, R195, 0xffff, RZ, 0xc0, !PT ;  /* 0x0000ffffc3c37812 */ /* 0x000fe400078ec0ff */
[----:B-----5:R-:W-:Y:S02]  /*8830*/  LOP3.LUT R197, R197, 0xffff, RZ, 0xc0, !PT ;  /* 0x0000ffffc5c57812 */ /* 0x020fe400078ec0ff */
[----:B----4-:R-:W-:-:S02]  /*8840*/  LOP3.LUT R199, R199, 0xffff, RZ, 0xc0, !PT ;  /* 0x0000ffffc7c77812 */ /* 0x010fc400078ec0ff */
        /* <DEDUP_REMOVED lines=19> */
[----:B------:R-:W-:Y:S01]  /*8980*/  LOP3.LUT R140, R140, 0xffff, RZ, 0xc0, !PT ;  /* 0x0000ffff8c8c7812 */ /* 0x000fe200078ec0ff */
[----:B------:R0:W-:Y:S04]  /*8990*/  STS.128 [R222+UR7], R100 ;  /* 0x00000064de007988 */ /* 0x0001e80008000c07 */
[----:B------:R1:W-:Y:S01]  /*89a0*/  STS.128 [R222+UR7+0x2000], R116 ;  /* 0x00200074de007988 */ /* 0x0003e20008000c07 */
[----:B0-----:R-:W-:Y:S02]  /*89b0*/  PRMT R100, R135, 0x5410, R130 ;  /* 0x0000541087647816 */ /* 0x001fe40000000082 */
[----:B------:R-:W-:-:S02]  /*89c0*/  PRMT R101, R219, 0x5410, R215 ;  /* 0x00005410db657816 */ /* 0x000fc400000000d7 */
[----:B------:R-:W-:Y:S02]  /*89d0*/  PRMT R102, R211, 0x5410, R203 ;  /* 0x00005410d3667816 */ /* 0x000fe400000000cb */
[----:B------:R-:W-:Y:S01]  /*89e0*/  PRMT R103, R134, 0x5410, R150 ;  /* 0x0000541086677816 */ /* 0x000fe20000000096 */
[----:B------:R-:W-:Y:S04]  /*89f0*/  STS.128 [R99+UR7], R112 ;  /* 0x0000007063007988 */ /* 0x000fe80008000c07 */
[----:B------:R0:W-:Y:S01]  /*8a00*/  STS.128 [R99+UR7+0x2000], R100 ;  /* 0x0020006463007988 */ /* 0x0001e20008000c07 */
[----:B-1----:R-:W1:Y:S01]  /*8a10*/  S2R R222, SR_TID.X ;  /* 0x0000000000de7919 */ /* 0x002e620000002100 */
[----:B0-----:R-:W0:Y:S01]  /*8a20*/  S2R R99, SR_TID.X ;  /* 0x0000000000637919 */ /* 0x001e220000002100 */
        /* <DEDUP_REMOVED lines=40> */
[----:B------:R-:W-:Y:S01]  /*8cb0*/  PRMT R139, R139, 0x5410, R98 ;  /* 0x000054108b8b7816 */ /* 0x000fe20000000062 */
[----:B------:R-:W-:Y:S01]  /*8cc0*/  STS.128 [R152+UR7], R112 ;  /* 0x0000007098007988 */ /* 0x000fe20008000c07 */
[----:B0-----:R-:W-:-:S03]  /*8cd0*/  LOP3.LUT R99, R99, 0x7f, RZ, 0xc0, !PT ;  /* 0x0000007f63637812 */ /* 0x001fc600078ec0ff */
[----:B------:R-:W-:Y:S04]  /*8ce0*/  STS.128 [R152+UR7+0x2000], R116 ;  /* 0x0020007498007988 */ /* 0x000fe80008000c07 */
[----:B------:R-:W-:Y:S04]  /*8cf0*/  STS.128 [R146+UR7], R120 ;  /* 0x0000007892007988 */ /* 0x000fe80008000c07 */
[----:B------:R-:W-:Y:S01]  /*8d00*/  STS.128 [R146+UR7+0x2000], R136 ;  /* 0x0020008892007988 */ /* 0x000fe20008000c07 */
[----:B-1----:R-:W-:-:S03]  /*8d10*/  LOP3.LUT R222, R222, 0x7f, RZ, 0xc0, !PT ;  /* 0x0000007fdede7812 */ /* 0x002fc600078ec0ff */
[----:B------:R-:W-:Y:S04]  /*8d20*/  STS.U8 [R99+UR7+0x4000], R153 ;  /* 0x0040009963007988 */ /* 0x000fe80008000007 */
[----:B------:R-:W-:Y:S04]  /*8d30*/  STS.U8 [R99+UR7+0x4200], R132 ;  /* 0x0042008463007988 */ /* 0x000fe80008000007 */
[----:B------:R-:W-:Y:S04]  /*8d40*/  STS.U8 [R99+UR7+0x4400], R124 ;  /* 0x0044007c63007988 */ /* 0x000fe80008000007 */
[----:B------:R0:W-:Y:S01]  /*8d50*/  STS.U8 [R99+UR7+0x4600], R97 ;  /* 0x0046006163007988 */ /* 0x0001e20008000007 */
[----:B------:R-:W-:-:S02]  /*8d60*/  LOP3.LUT R133, R222, 0x10, RZ, 0x3c, !PT ;  /* 0x00000010de857812 */ /* 0x000fc400078e3cff */
[----:B------:R-:W-:Y:S01]  /*8d70*/  LOP3.LUT R131, R222, 0x20, RZ, 0x3c, !PT ;  /* 0x00000020de837812 */ /* 0x000fe200078e3cff */
[----:B0-----:R-:W2:Y:S04]  /*8d80*/  LDL R97, [R1+0x3a8] ;  /* 0x0003a80001617983 */ /* 0x001ea80000100800 */
[----:B------:R-:W3:Y:S04]  /*8d90*/  LDL.LU R146, [R1+0x388] ;  /* 0x0003880001927983 */ /* 0x000ee80000300800 */
[----:B------:R-:W4:Y:S04]  /*8da0*/  LDL.LU R152, [R1+0x380] ;  /* 0x0003800001987983 */ /* 0x000f280000300800 */
[----:B------:R-:W5:Y:S04]  /*8db0*/  LDL.LU R201, [R1+0x378] ;  /* 0x0003780001c97983 */ /* 0x000f680000300800 */
[----:B------:R-:W2:Y:S04]  /*8dc0*/  LDL.LU R207, [R1+0x370] ;  /* 0x0003700001cf7983 */ /* 0x000ea80000300800 */
[----:B------:R-:W2:Y:S04]  /*8dd0*/  LDL.LU R209, [R1+0x368] ;  /* 0x0003680001d17983 */ /* 0x000ea80000300800 */
[----:B------:R-:W2:Y:S04]  /*8de0*/  LDL.LU R213, [R1+0x360] ;  /* 0x0003600001d57983 */ /* 0x000ea80000300800 */
[----:B------:R-:W2:Y:S04]  /*8df0*/  LDL.LU R214, [R1+0x384] ;  /* 0x0003840001d67983 */ /* 0x000ea80000300800 */
[----:B------:R-:W-:Y:S04]  /*8e00*/  STS.U8 [R133+UR7+0x4080], R110 ;  /* 0x0040806e85007988 */ /* 0x000fe80008000007 */
[----:B------:R-:W2:Y:S04]  /*8e10*/  LDL.LU R217, [R1+0x358] ;  /* 0x0003580001d97983 */ /* 0x000ea80000300800 */
[----:B------:R-:W-:Y:S04]  /*8e20*/  STS.U8 [R133+UR7+0x4280], R109 ;  /* 0x0042806d85007988 */ /* 0x000fe80008000007 */
[----:B------:R-:W2:Y:S04]  /*8e30*/  LDL.LU R222, [R1+0x37c] ;  /* 0x00037c0001de7983 */ /* 0x000ea80000300800 */
[----:B------:R-:W-:Y:S04]  /*8e40*/  STS.U8 [R133+UR7+0x4480], R108 ;  /* 0x0044806c85007988 */ /* 0x000fe80008000007 */
[----:B------:R-:W-:Y:S04]  /*8e50*/  STS.U8 [R133+UR7+0x4680], R107 ;  /* 0x0046806b85007988 */ /* 0x000fe80008000007 */
[----:B------:R-:W-:Y:S04]  /*8e60*/  STS.U8 [R131+UR7+0x4100], R106 ;  /* 0x0041006a83007988 */ /* 0x000fe80008000007 */
[----:B------:R-:W-:Y:S04]  /*8e70*/  STS.U8 [R131+UR7+0x4300], R105 ;  /* 0x0043006983007988 */ /* 0x000fe80008000007 */
[----:B------:R-:W-:Y:S04]  /*8e80*/  STS.U8 [R131+UR7+0x4500], R104 ;  /* 0x0045006883007988 */ /* 0x000fe80008000007 */
[----:B------:R0:W-:Y:S02]  /*8e90*/  STS.U8 [R131+UR7+0x4700], R127 ;  /* 0x0047007f83007988 */ /* 0x0001e40008000007 */
[----:B0-----:R-:W-:-:S02]  /*8ea0*/  LOP3.LUT R131, R99, 0x30, RZ, 0x3c, !PT ;  /* 0x0000003063837812 */ /* 0x001fc400078e3cff */
[----:B------:R-:W2:Y:S04]  /*8eb0*/  LDL.LU R99, [R1+0x350] ;  /* 0x0003500001637983 */ /* 0x000ea80000300800 */
[----:B------:R-:W2:Y:S04]  /*8ec0*/  LDL.LU R221, [R1+0x374] ;  /* 0x0003740001dd7983 */ /* 0x000ea80000300800 */
[----:B------:R-:W2:Y:S01]  /*8ed0*/  LDL.LU R218, [R1+0x348] ;  /* 0x0003480001da7983 */ /* 0x000ea20000300800 */
[----:B------:R-:W-:Y:S02]  /*8ee0*/  IADD3 R93, P4, R93, UR9, RZ ;  /* 0x000000095d5d7c10 */ /* 0x000fe4000ff9e0ff */
[----:B------:R-:W-:-:S02]  /*8ef0*/  IADD3 R22, P5, R22, UR9, RZ ;  /* 0x0000000916167c10 */ /* 0x000fc4000ffbe0ff */
[----:B------:R-:W-:Y:S02]  /*8f00*/  IADD3.X R0, R0, UR6, RZ, P4, !PT ;  /* 0x0000000600007c10 */ /* 0x000fe4000a7fe4ff */
[----:B------:R-:W-:Y:S02]  /*8f10*/  IADD3.X R2, R2, UR6, RZ, P5, !PT ;  /* 0x0000000602027c10 */ /* 0x000fe4000affe4ff */
[----:B---3--:R-:W-:Y:S02]  /*8f20*/  IADD3 R146, P6, R146, UR9, RZ ;  /* 0x0000000992927c10 */ /* 0x008fe4000ffde0ff */
[----:B----4-:R-:W-:-:S03]  /*8f30*/  IADD3 R152, P1, R152, UR9, RZ ;  /* 0x0000000998987c10 */ /* 0x010fc6000ff3e0ff */
[----:B------:R-:W-:Y:S01]  /*8f40*/  STL [R1+0x388], R146 ;  /* 0x0003889201007387 */ /* 0x000fe20000100800 */
[----:B-----5:R-:W-:-:S03]  /*8f50*/  IADD3 R201, P2, R201, UR9, RZ ;  /* 0x00000009c9c97c10 */ /* 0x020fc6000ff5e0ff */
[----:B------:R-:W-:Y:S01]  /*8f60*/  STL [R1+0x380], R152 ;  /* 0x0003809801007387 */ /* 0x000fe20000100800 */
[----:B--2---:R-:W-:-:S03]  /*8f70*/  IADD3 R207, P3, R207, UR9, RZ ;  /* 0x00000009cfcf7c10 */ /* 0x004fc6000ff7e0ff */
[----:B------:R-:W-:Y:S01]  /*8f80*/  STL [R1+0x378], R201 ;  /* 0x000378c901007387 */ /* 0x000fe20000100800 */
[----:B------:R-:W-:-:S03]  /*8f90*/  IADD3 R209, P4, R209, UR9, RZ ;  /* 0x00000009d1d17c10 */ /* 0x000fc6000ff9e0ff */
[----:B------:R-:W-:Y:S01]  /*8fa0*/  STL [R1+0x370], R207 ;  /* 0x000370cf01007387 */ /* 0x000fe20000100800 */
[----:B------:R-:W-:-:S03]  /*8fb0*/  IADD3 R213, P5, R213, UR9, RZ ;  /* 0x00000009d5d57c10 */ /* 0x000fc6000ffbe0ff */
[----:B------:R-:W-:Y:S01]  /*8fc0*/  STL [R1+0x368], R209 ;  /* 0x000368d101007387 */ /* 0x000fe20000100800 */
[----:B------:R-:W-:-:S03]  /*8fd0*/  IADD3.X R214, R214, UR6, RZ, P6, !PT ;  /* 0x00000006d6d67c10 */ /* 0x000fc6000b7fe4ff */
[----:B------:R-:W-:Y:S01]  /*8fe0*/  STL [R1+0x360], R213 ;  /* 0x000360d501007387 */ /* 0x000fe20000100800 */
[----:B------:R-:W-:Y:S02]  /*8ff0*/  IADD3 R217, P6, R217, UR9, RZ ;  /* 0x00000009d9d97c10 */ /* 0x000fe4000ffde0ff */
[----:B------:R-:W-:-:S05]  /*9000*/  IADD3.X R222, R222, UR6, RZ, P1, !PT ;  /* 0x00000006dede7c10 */ /* 0x000fca0008ffe4ff */
[----:B------:R0:W-:Y:S04]  /*9010*/  STL [R1+0x37c], R222 ;  /* 0x00037cde01007387 */ /* 0x0001e80000100800 */
[----:B------:R-:W-:Y:S04]  /*9020*/  STL [R1+0x384], R214 ;  /* 0x000384d601007387 */ /* 0x000fe80000100800 */
[----:B0-----:R-:W2:Y:S04]  /*9030*/  LDL.LU R222, [R1+0x36c] ;  /* 0x00036c0001de7983 */ /* 0x001ea80000300800 */
[----:B------:R-:W-:Y:S01]  /*9040*/  STL [R1+0x358], R217 ;  /* 0x000358d901007387 */ /* 0x000fe20000100800 */
[----:B------:R-:W-:-:S05]  /*9050*/  IADD3 R99, P1, R99, UR9, RZ ;  /* 0x0000000963637c10 */ /* 0x000fca000ff3e0ff */
[----:B------:R0:W-:Y:S04]  /*9060*/  STL [R1+0x350], R99 ;  /* 0x0003506301007387 */ /* 0x0001e80000100800 */
[----:B0-----:R-:W3:Y:S01]  /*9070*/  LDL.LU R99, [R1+0x340] ;  /* 0x0003400001637983 */ /* 0x001ee20000300800 */
[----:B------:R-:W-:-:S03]  /*9080*/  IADD3.X R221, R221, UR6, RZ, P2, !PT ;  /* 0x00000006dddd7c10 */ /* 0x000fc600097fe4ff */
[----:B------:R-:W4:Y:S01]  /*9090*/  LDL.LU R189, [R1+0x364] ;  /* 0x0003640001bd7983 */ /* 0x000f220000300800 */
[----:B------:R-:W-:-:S03]  /*90a0*/  IADD3 R218, P2, R218, UR9, RZ ;  /* 0x00000009dada7c10 */ /* 0x000fc6000ff5e0ff */
[----:B------:R-:W5:Y:S04]  /*90b0*/  LDL.LU R184, [R1+0x338] ;  /* 0x0003380001b87983 */ /* 0x000f680000300800 */
[----:B------:R0:W-:Y:S04]  /*90c0*/  STL [R1+0x374], R221 ;  /* 0x000374dd01007387 */ /* 0x0001e80000100800 */
[----:B0-----:R-:W5:Y:S04]  /*90d0*/  LDL.LU R221, [R1+0x35c] ;  /* 0x00035c0001dd7983 */ /* 0x001f680000300800 */
[----:B------:R-:W5:Y:S04]  /*90e0*/  LDL.LU R186, [R1+0x330] ;  /* 0x0003300001ba7983 */ /* 0x000f680000300800 */
[----:B------:R-:W5:Y:S04]  /*90f0*/  LDL.LU R183, [R1+0x354] ;  /* 0x0003540001b77983 */ /* 0x000f680000300800 */
[----:B------:R-:W5:Y:S04]  /*9100*/  LDL.LU R185, [R1+0x328] ;  /* 0x0003280001b97983 */ /* 0x000f680000300800 */
[----:B------:R0:W-:Y:S04]  /*9110*/  STL [R1+0x348], R218 ;  /* 0x000348da01007387 */ /* 0x0001e80000100800 */
[----:B------:R-:W5:Y:S04]  /*9120*/  LDL.LU R182, [R1+0x34c] ;  /* 0x00034c0001b67983 */ /* 0x000f680000300800 */
        /* <DEDUP_REMOVED lines=18> */
[----:B0-----:R-:W5:Y:S01]  /*9250*/  LDL.LU R218, [R1+0x2d8] ;  /* 0x0002d80001da7983 */ /* 0x001f620000300800 */
[----:B--2---:R-:W-:-:S05]  /*9260*/  IADD3.X R222, R222, UR6, RZ, P3, !PT ;  /* 0x00000006dede7c10 */ /* 0x004fca0009ffe4ff */
[----:B------:R0:W-:Y:S04]  /*9270*/  STL [R1+0x36c], R222 ;  /* 0x00036cde01007387 */ /* 0x0001e80000100800 */
[----:B0-----:R-:W2:Y:S01]  /*9280*/  LDL.LU R222, [R1+0x2fc] ;  /* 0x0002fc0001de7983 */ /* 0x001ea20000300800 */
[----:B---3--:R-:W-:-:S05]  /*9290*/  IADD3 R99, P3, R99, UR9, RZ ;  /* 0x0000000963637c10 */ /* 0x008fca000ff7e0ff */
[----:B------:R0:W-:Y:S04]  /*92a0*/  STL [R1+0x340], R99 ;  /* 0x0003406301007387 */ /* 0x0001e80000100800 */
[----:B0-----:R-:W3:Y:S01]  /*92b0*/  LDL.LU R99, [R1+0x2d0] ;  /* 0x0002d00001637983 */ /* 0x001ee20000300800 */
[----:B----4-:R-:W-:Y:S02]  /*92c0*/  IADD3.X R189, R189, UR6, RZ, P4, !PT ;  /* 0x00000006bdbd7c10 */ /* 0x010fe4000a7fe4ff */
[----:B-----5:R-:W-:Y:S02]  /*92d0*/  IADD3 R184, P4, R184, UR9, RZ ;  /* 0x00000009b8b87c10 */ /* 0x020fe4000ff9e0ff */
[----:B------:R-:W-:Y:S02]  /*92e0*/  IADD3.X R221, R221, UR6, RZ, P5, !PT ;  /* 0x00000006dddd7c10 */ /* 0x000fe4000affe4ff */
[----:B------:R-:W-:-:S03]  /*92f0*/  IADD3 R186, P5, R186, UR9, RZ ;  /* 0x00000009baba7c10 */ /* 0x000fc6000ffbe0ff */
[----:B------:R0:W-:Y:S01]  /*9300*/  STL [R1+0x35c], R221 ;  /* 0x00035cdd01007387 */ /* 0x0001e20000100800 */
[----:B------:R-:W-:-:S03]  /*9310*/  IADD3.X R183, R183, UR6, RZ, P6, !PT ;  /* 0x00000006b7b77c10 */ /* 0x000fc6000b7fe4ff */
[----:B------:R-:W-:Y:S01]  /*9320*/  STL [R1+0x364], R189 ;  /* 0x000364bd01007387 */ /* 0x000fe20000100800 */
[----:B------:R-:W-:-:S03]  /*9330*/  IADD3 R185, P6, R185, UR9, RZ ;  /* 0x00000009b9b97c10 */ /* 0x000fc6000ffde0ff */
[----:B0-----:R-:W4:Y:S04]  /*9340*/  LDL.LU R221, [R1+0x2f4] ;  /* 0x0002f40001dd7983 */ /* 0x001f280000300800 */
[----:B------:R-:W-:Y:S01]  /*9350*/  STL [R1+0x338], R184 ;  /* 0x000338b801007387 */ /* 0x000fe20000100800 */
[----:B------:R-:W-:-:S03]  /*9360*/  IADD3.X R182, R182, UR6, RZ, P1, !PT ;  /* 0x00000006b6b67c10 */ /* 0x000fc60008ffe4ff */
[----:B------:R-:W-:Y:S01]  /*9370*/  STL [R1+0x330], R186 ;  /* 0x000330ba01007387 */ /* 0x000fe20000100800 */
[----:B------:R-:W-:-:S03]  /*9380*/  IADD3 R181, P1, R181, UR9, RZ ;  /* 0x00000009b5b57c10 */ /* 0x000fc6000ff3e0ff */
        /* <DEDUP_REMOVED lines=36> */
[----:B------:R-:W-:Y:S04]  /*95d0*/  STL [R1+0x30c], R213 ;  /* 0x00030cd501007387 */ /* 0x000fe80000100800 */
[----:B------:R-:W-:Y:S04]  /*95e0*/  STL [R1+0x2e0], R214 ;  /* 0x0002e0d601007387 */ /* 0x000fe80000100800 */
[----:B------:R-:W-:Y:S01]  /*95f0*/  STL [R1+0x304], R217 ;  /* 0x000304d901007387 */ /* 0x000fe20000100800 */
[----:B--2---:R-:W-:-:S05]  /*9600*/  IADD3.X R222, R222, UR6, RZ, P5, !PT ;  /* 0x00000006dede7c10 */ /* 0x004fca000affe4ff */
[----:B------:R0:W-:Y:S04]  /*9610*/  STL [R1+0x2fc], R222 ;  /* 0x0002fcde01007387 */ /* 0x0001e80000100800 */
[----:B------:R-:W-:Y:S04]  /*9620*/  STL [R1+0x2d8], R218 ;  /* 0x0002d8da01007387 */ /* 0x000fe80000100800 */
[----:B0-----:R-:W2:Y:S04]  /*9630*/  LDL.LU R222, [R1+0x2c8] ;  /* 0x0002c80001de7983 */ /* 0x001ea80000300800 */
[----:B------:R-:W5:Y:S04]  /*9640*/  LDL.LU R189, [R1+0x2ec] ;  /* 0x0002ec0001bd7983 */ /* 0x000f680000300800 */
[----:B------:R-:W5:Y:S01]  /*9650*/  LDL.LU R184, [R1+0x2c0] ;  /* 0x0002c00001b87983 */ /* 0x000f620000300800 */
[----:B---3--:R-:W-:-:S05]  /*9660*/  IADD3 R99, P5, R99, UR9, RZ ;  /* 0x0000000963637c10 */ /* 0x008fca000ffbe0ff */
[----:B------:R0:W-:Y:S04]  /*9670*/  STL [R1+0x2d0], R99 ;  /* 0x0002d06301007387 */ /* 0x0001e80000100800 */
[----:B0-----:R-:W3:Y:S04]  /*9680*/  LDL.LU R99, [R1+0x2e4] ;  /* 0x0002e40001637983 */ /* 0x001ee80000300800 */
[----:B------:R-:W3:Y:S01]  /*9690*/  LDL.LU R218, [R1+0x2b8] ;  /* 0x0002b80001da7983 */ /* 0x000ee20000300800 */
[----:B----4-:R-:W-:-:S03]  /*96a0*/  IADD3.X R221, R221, UR6, RZ, P6, !PT ;  /* 0x00000006dddd7c10 */ /* 0x010fc6000b7fe4ff */
[----:B------:R-:W4:Y:S04]  /*96b0*/  LDL.LU R186, [R1+0x2dc] ;  /* 0x0002dc0001ba7983 */ /* 0x000f280000300800 */
[----:B------:R-:W4:Y:S04]  /*96c0*/  LDL.LU R183, [R1+0x2b0] ;  /* 0x0002b00001b77983 */ /* 0x000f280000300800 */
[----:B------:R0:W-:Y:S04]  /*96d0*/  STL [R1+0x2f4], R221 ;  /* 0x0002f4dd01007387 */ /* 0x0001e80000100800 */
[----:B------:R-:W4:Y:S04]  /*96e0*/  LDL.LU R185, [R1+0x2d4] ;  /* 0x0002d40001b97983 */ /* 0x000f280000300800 */
        /* <DEDUP_REMOVED lines=19> */
[----:B0-----:R-:W4:Y:S01]  /*9820*/  LDL.LU R221, [R1+0x284] ;  /* 0x0002840001dd7983 */ /* 0x001f220000300800 */
[----:B--2---:R-:W-:-:S05]  /*9830*/  IADD3 R222, P6, R222, UR9, RZ ;  /* 0x00000009dede7c10 */ /* 0x004fca000ffde0ff */
[----:B------:R0:W-:Y:S01]  /*9840*/  STL [R1+0x2c8], R222 ;  /* 0x0002c8de01007387 */ /* 0x0001e20000100800 */
[----:B-----5:R-:W-:-:S03]  /*9850*/  IADD3.X R189, R189, UR6, RZ, P1, !PT ;  /* 0x00000006bdbd7c10 */ /* 0x020fc60008ffe4ff */
[----:B0-----:R-:W2:Y:S01]  /*9860*/  LDL.LU R222, [R1+0x258] ;  /* 0x0002580001de7983 */ /* 0x001ea20000300800 */
[----:B---3--:R-:W-:-:S05]  /*9870*/  IADD3.X R99, R99, UR6, RZ, P2, !PT ;  /* 0x0000000663637c10 */ /* 0x008fca00097fe4ff */
[----:B------:R0:W-:Y:S04]  /*9880*/  STL [R1+0x2e4], R99 ;  /* 0x0002e46301007387 */ /* 0x0001e80000100800 */
[----:B------:R-:W-:Y:S04]  /*9890*/  STL [R1+0x2ec], R189 ;  /* 0x0002ecbd01007387 */ /* 0x000fe80000100800 */
[----:B0-----:R-:W3:Y:S01]  /*98a0*/  LDL.LU R99, [R1+0x27c] ;  /* 0x00027c0001637983 */ /* 0x001ee20000300800 */
[----:B------:R-:W-:Y:S02]  /*98b0*/  IADD3 R184, P1, R184, UR9, RZ ;  /* 0x00000009b8b87c10 */ /* 0x000fe4000ff3e0ff */
[----:B------:R-:W-:-:S02]  /*98c0*/  IADD3 R218, P2, R218, UR9, RZ ;  /* 0x00000009dada7c10 */ /* 0x000fc4000ff5e0ff */
[----:B----4-:R-:W-:Y:S01]  /*98d0*/  IADD3.X R186, R186, UR6, RZ, P3, !PT ;  /* 0x00000006baba7c10 */ /* 0x010fe20009ffe4ff */
[----:B------:R-:W-:Y:S01]  /*98e0*/  STL [R1+0x2c0], R184 ;  /* 0x0002c0b801007387 */ /* 0x000fe20000100800 */
[----:B------:R-:W-:Y:S02]  /*98f0*/  IADD3 R183, P3, R183, UR9, RZ ;  /* 0x00000009b7b77c10 */ /* 0x000fe4000ff7e0ff */
[----:B------:R-:W-:Y:S01]  /*9900*/  IADD3.X R185, R185, UR6, RZ, P4, !PT ;  /* 0x00000006b9b97c10 */ /* 0x000fe2000a7fe4ff */
[----:B------:R0:W-:Y:S01]  /*9910*/  STL [R1+0x2b8], R218 ;  /* 0x0002b8da01007387 */ /* 0x0001e20000100800 */
[----:B------:R-:W-:Y:S02]  /*9920*/  IADD3 R182, P4, R182, UR9, RZ ;  /* 0x00000009b6b67c10 */ /* 0x000fe4000ff9e0ff */
[----:B------:R-:W-:Y:S02]  /*9930*/  IADD3.X R181, R181, UR6, RZ, P5, !PT ;  /* 0x00000006b5b57c10 */ /* 0x000fe4000affe4ff */
[----:B------:R-:W-:Y:S01]  /*9940*/  IADD3 R178, P5, R178, UR9, RZ ;  /* 0x00000009b2b27c10 */ /* 0x000fe2000ffbe0ff */
[----:B0-----:R-:W4:Y:S01]  /*9950*/  LDL.LU R218, [R1+0x250] ;  /* 0x0002500001da7983 */ /* 0x001f220000300800 */
        /* <DEDUP_REMOVED lines=33> */
[----:B------:R-:W-:Y:S04]  /*9b70*/  STL [R1+0x29c], R201 ;  /* 0x00029cc901007387 */ /* 0x000fe80000100800 */
[----:B------:R-:W-:Y:S04]  /*9b80*/  STL [R1+0x270], R207 ;  /* 0x000270cf01007387 */ /* 0x000fe80000100800 */
[----:B------:R-:W-:Y:S04]  /*9b90*/  STL [R1+0x294], R209 ;  /* 0x000294d101007387 */ /* 0x000fe80000100800 */
[----:B------:R-:W-:Y:S04]  /*9ba0*/  STL [R1+0x268], R213 ;  /* 0x000268d501007387 */ /* 0x000fe80000100800 */
[----:B------:R0:W-:Y:S04]  /*9bb0*/  STL [R1+0x284], R221 ;  /* 0x000284dd01007387 */ /* 0x0001e80000100800 */
[----:B------:R-:W-:Y:S04]  /*9bc0*/  STL [R1+0x28c], R214 ;  /* 0x00028cd601007387 */ /* 0x000fe80000100800 */
[----:B0-----:R-:W5:Y:S04]  /*9bd0*/  LDL.LU R221, [R1+0x274] ;  /* 0x0002740001dd7983 */ /* 0x001f680000300800 */
[----:B------:R-:W-:Y:S04]  /*9be0*/  STL [R1+0x260], R217 ;  /* 0x000260d901007387 */ /* 0x000fe80000100800 */
[----:B------:R-:W5:Y:S04]  /*9bf0*/  LDL.LU R189, [R1+0x248] ;  /* 0x0002480001bd7983 */ /* 0x000f680000300800 */
[----:B------:R-:W5:Y:S01]  /*9c00*/  LDL.LU R184, [R1+0x26c] ;  /* 0x00026c0001b87983 */ /* 0x000f620000300800 */
[----:B--2---:R-:W-:-:S05]  /*9c10*/  IADD3 R222, P2, R222, UR9, RZ ;  /* 0x00000009dede7c10 */ /* 0x004fca000ff5e0ff */
[----:B------:R0:W-:Y:S04]  /*9c20*/  STL [R1+0x258], R222 ;  /* 0x000258de01007387 */ /* 0x0001e80000100800 */
[----:B0-----:R-:W2:Y:S01]  /*9c30*/  LDL.LU R222, [R1+0x240] ;  /* 0x0002400001de7983 */ /* 0x001ea20000300800 */
[----:B---3--:R-:W-:-:S05]  /*9c40*/  IADD3.X R99, R99, UR6, RZ, P3, !PT ;  /* 0x0000000663637c10 */ /* 0x008fca0009ffe4ff */
[----:B------:R0:W-:Y:S04]  /*9c50*/  STL [R1+0x27c], R99 ;  /* 0x00027c6301007387 */ /* 0x0001e80000100800 */
[----:B0-----:R-:W3:Y:S04]  /*9c60*/  LDL.LU R99, [R1+0x264] ;  /* 0x0002640001637983 */ /* 0x001ee80000300800 */
[----:B------:R-:W3:Y:S01]  /*9c70*/  LDL.LU R186, [R1+0x238] ;  /* 0x0002380001ba7983 */ /* 0x000ee20000300800 */
[----:B----4-:R-:W-:-:S03]  /*9c80*/  IADD3 R218, P3, R218, UR9, RZ ;  /* 0x00000009dada7c10 */ /* 0x010fc6000ff7e0ff */
        /* <DEDUP_REMOVED lines=23> */
[----:B-----5:R-:W-:-:S05]  /*9e00*/  IADD3.X R221, R221, UR6, RZ, P4, !PT ;  /* 0x00000006dddd7c10 */ /* 0x020fca000a7fe4ff */
[----:B------:R0:W-:Y:S01]  /*9e10*/  STL [R1+0x274], R221 ;  /* 0x000274dd01007387 */ /* 0x0001e20000100800 */
[----:B------:R-:W-:Y:S02]  /*9e20*/  IADD3 R189, P4, R189, UR9, RZ ;  /* 0x00000009bdbd7c10 */ /* 0x000fe4000ff9e0ff */
[----:B------:R-:W-:Y:S01]  /*9e30*/  IADD3.X R184, R184, UR6, RZ, P5, !PT ;  /* 0x00000006b8b87c10 */ /* 0x000fe2000affe4ff */
[----:B0-----:R-:W5:Y:S01]  /*9e40*/  LDL.LU R221, [R1+0x204] ;  /* 0x0002040001dd7983 */ /* 0x001f620000300800 */
[----:B--2---:R-:W-:-:S05]  /*9e50*/  IADD3 R222, P5, R222, UR9, RZ ;  /* 0x00000009dede7c10 */ /* 0x004fca000ffbe0ff */
[----:B------:R0:W-:Y:S04]  /*9e60*/  STL [R1+0x240], R222 ;  /* 0x000240de01007387 */ /* 0x0001e80000100800 */
[----:B------:R-:W-:Y:S04]  /*9e70*/  STL [R1+0x248], R189 ;  /* 0x000248bd01007387 */ /* 0x000fe80000100800 */
[----:B0-----:R-:W2:Y:S04]  /*9e80*/  LDL.LU R222, [R1+0x1d8] ;  /* 0x0001d80001de7983 */ /* 0x001ea80000300800 */
[----:B------:R-:W-:Y:S01]  /*9e90*/  STL [R1+0x26c], R184 ;  /* 0x00026cb801007387 */ /* 0x000fe20000100800 */
[----:B---3--:R-:W-:-:S05]  /*9ea0*/  IADD3.X R99, R99, UR6, RZ, P6, !PT ;  /* 0x0000000663637c10 */ /* 0x008fca000b7fe4ff */
[----:B------:R0:W-:Y:S04]  /*9eb0*/  STL [R1+0x264], R99 ;  /* 0x0002646301007387 */ /* 0x0001e80000100800 */
[----:B0-----:R-:W3:Y:S01]  /*9ec0*/  LDL.LU R99, [R1+0x1fc] ;  /* 0x0001fc0001637983 */ /* 0x001ee20000300800 */
[----:B------:R-:W-:Y:S02]  /*9ed0*/  IADD3 R186, P6, R186, UR9, RZ ;  /* 0x00000009baba7c10 */ /* 0x000fe4000ffde0ff */
[----:B----4-:R-:W-:Y:S02]  /*9ee0*/  IADD3.X R183, R183, UR6, RZ, P1, !PT ;  /* 0x00000006b7b77c10 */ /* 0x010fe40008ffe4ff */
[----:B------:R-:W-:Y:S02]  /*9ef0*/  IADD3 R185, P1, R185, UR9, RZ ;  /* 0x00000009b9b97c10 */ /* 0x000fe4000ff3e0ff */
[----:B------:R-:W-:Y:S01]  /*9f00*/  IADD3.X R182, R182, UR6, RZ, P2, !PT ;  /* 0x00000006b6b67c10 */ /* 0x000fe200097fe4ff */
        /* <DEDUP_REMOVED lines=40> */
[----:B------:R-:W-:Y:S04]  /*a190*/  STL [R1+0x20c], R217 ;  /* 0x00020cd901007387 */ /* 0x000fe80000100800 */
[----:B------:R-:W4:Y:S01]  /*a1a0*/  LDL.LU R189, [R1+0x1d0] ;  /* 0x0001d00001bd7983 */ /* 0x000f220000300800 */
[----:B-----5:R-:W-:-:S03]  /*a1b0*/  IADD3.X R221, R221, UR6, RZ, P6, !PT ;  /* 0x00000006dddd7c10 */ /* 0x020fc6000b7fe4ff */
[----:B------:R-:W-:Y:S04]  /*a1c0*/  STL [R1+0x1e0], R218 ;  /* 0x0001e0da01007387 */ /* 0x000fe80000100800 */
[----:B------:R-:W5:Y:S04]  /*a1d0*/  LDL.LU R184, [R1+0x1f4] ;  /* 0x0001f40001b87983 */ /* 0x000f680000300800 */
[----:B------:R0:W-:Y:S04]  /*a1e0*/  STL [R1+0x204], R221 ;  /* 0x000204dd01007387 */ /* 0x0001e80000100800 */
[----:B0-----:R-:W5:Y:S01]  /*a1f0*/  LDL.LU R221, [R1+0x1c8] ;  /* 0x0001c80001dd7983 */ /* 0x001f620000300800 */
[----:B--2---:R-:W-:-:S05]  /*a200*/  IADD3 R222, P6, R222, UR9, RZ ;  /* 0x00000009dede7c10 */ /* 0x004fca000ffde0ff */
[----:B------:R0:W-:Y:S04]  /*a210*/  STL [R1+0x1d8], R222 ;  /* 0x0001d8de01007387 */ /* 0x0001e80000100800 */
[----:B0-----:R-:W2:Y:S04]  /*a220*/  LDL.LU R222, [R1+0x1ec] ;  /* 0x0001ec0001de7983 */ /* 0x001ea80000300800 */
[----:B------:R-:W2:Y:S04]  /*a230*/  LDL.LU R186, [R1+0x1c0] ;  /* 0x0001c00001ba7983 */ /* 0x000ea80000300800 */
[----:B------:R-:W2:Y:S04]  /*a240*/  LDL.LU R183, [R1+0x1e4] ;  /* 0x0001e40001b77983 */ /* 0x000ea80000300800 */
[----:B------:R-:W2:Y:S01]  /*a250*/  LDL.LU R185, [R1+0x1b8] ;  /* 0x0001b80001b97983 */ /* 0x000ea20000300800 */
[----:B---3--:R-:W-:-:S05]  /*a260*/  IADD3.X R99, R99, UR6, RZ, P1, !PT ;  /* 0x0000000663637c10 */ /* 0x008fca0008ffe4ff */
[----:B------:R0:W-:Y:S04]  /*a270*/  STL [R1+0x1fc], R99 ;  /* 0x0001fc6301007387 */ /* 0x0001e80000100800 */
[----:B------:R-:W3:Y:S04]  /*a280*/  LDL.LU R182, [R1+0x1dc] ;  /* 0x0001dc0001b67983 */ /* 0x000ee80000300800 */
        /* <DEDUP_REMOVED lines=17> */
[----:B0-----:R-:W3:Y:S04]  /*a3a0*/  LDL.LU R99, [R1+0x194] ;  /* 0x0001940001637983 */ /* 0x001ee80000300800 */
[----:B------:R-:W3:Y:S04]  /*a3b0*/  LDL.LU R217, [R1+0x168] ;  /* 0x0001680001d97983 */ /* 0x000ee80000300800 */
[----:B------:R-:W3:Y:S01]  /*a3c0*/  LDL.LU R218, [R1+0x18c] ;  /* 0x00018c0001da7983 */ /* 0x000ee20000300800 */
[----:B----4-:R-:W-:-:S02]  /*a3d0*/  IADD3 R189, P1, R189, UR9, RZ ;  /* 0x00000009bdbd7c10 */ /* 0x010fc4000ff3e0ff */
[----:B-----5:R-:W-:Y:S02]  /*a3e0*/  IADD3.X R184, R184, UR6, RZ, P2, !PT ;  /* 0x00000006b8b87c10 */ /* 0x020fe400097fe4ff */
[----:B------:R-:W-:-:S05]  /*a3f0*/  IADD3 R221, P2, R221, UR9, RZ ;  /* 0x00000009dddd7c10 */ /* 0x000fca000ff5e0ff */
[----:B------:R0:W-:Y:S04]  /*a400*/  STL [R1+0x1c8], R221 ;  /* 0x0001c8dd01007387 */ /* 0x0001e80000100800 */
[----:B------:R-:W-:Y:S04]  /*a410*/  STL [R1+0x1d0], R189 ;  /* 0x0001d0bd01007387 */ /* 0x000fe80000100800 */
[----:B0-----:R-:W4:Y:S04]  /*a420*/  LDL.LU R221, [R1+0x160] ;  /* 0x0001600001dd7983 */ /* 0x001f280000300800 */
[----:B------:R-:W-:Y:S01]  /*a430*/  STL [R1+0x1f4], R184 ;  /* 0x0001f4b801007387 */ /* 0x000fe20000100800 */
[----:B--2---:R-:W-:-:S02]  /*a440*/  IADD3.X R222, R222, UR6, RZ, P3, !PT ;  /* 0x00000006dede7c10 */ /* 0x004fc40009ffe4ff */
[----:B------:R-:W-:-:S03]  /*a450*/  IADD3 R186, P3, R186, UR9, RZ ;  /* 0x00000009baba7c10 */ /* 0x000fc6000ff7e0ff */
[----:B------:R0:W-:Y:S01]  /*a460*/  STL [R1+0x1ec], R222 ;  /* 0x0001ecde01007387 */ /* 0x0001e20000100800 */
[----:B------:R-:W-:Y:S02]  /*a470*/  IADD3.X R183, R183, UR6, RZ, P4, !PT ;  /* 0x00000006b7b77c10 */ /* 0x000fe4000a7fe4ff */
[----:B------:R-:W-:Y:S01]  /*a480*/  IADD3 R185, P4, R185, UR9, RZ ;  /* 0x00000009b9b97c10 */ /* 0x000fe2000ff9e0ff */
[----:B0-----:R-:W2:Y:S04]  /*a490*/  LDL.LU R222, [R1+0x184] ;  /* 0x0001840001de7983 */ /* 0x001ea80000300800 */
[----:B------:R-:W-:Y:S04]  /*a4a0*/  STL [R1+0x1c0], R186 ;  /* 0x0001c0ba01007387 */ /* 0x000fe80000100800 */
[----:B------:R-:W-:Y:S01]  /*a4b0*/  STL [R1+0x1e4], R183 ;  /* 0x0001e4b701007387 */ /* 0x000fe20000100800 */
[----:B---3--:R-:W-:-:S03]  /*a4c0*/  IADD3.X R182, R182, UR6, RZ, P5, !PT ;  /* 0x00000006b6b67c10 */ /* 0x008fc6000affe4ff */
        /* <DEDUP_REMOVED lines=33> */
[----:B------:R-:W-:-:S05]  /*a6e0*/  IADD3.X R99, R99, UR6, RZ, P2, !PT ;  /* 0x0000000663637c10 */ /* 0x000fca00097fe4ff */
[----:B------:R0:W-:Y:S04]  /*a6f0*/  STL [R1+0x194], R99 ;  /* 0x0001946301007387 */ /* 0x0001e80000100800 */
[----:B------:R-:W-:Y:S04]  /*a700*/  STL [R1+0x19c], R213 ;  /* 0x00019cd501007387 */ /* 0x000fe80000100800 */
[----:B0-----:R-:W3:Y:S01]  /*a710*/  LDL.LU R99, [R1+0x158] ;  /* 0x0001580001637983 */ /* 0x001ee20000300800 */
[----:B------:R-:W-:Y:S02]  /*a720*/  IADD3 R214, P1, R214, UR9, RZ ;  /* 0x00000009d6d67c10 */ /* 0x000fe4000ff3e0ff */
[----:B------:R-:W-:-:S03]  /*a730*/  IADD3 R217, P2, R217, UR9, RZ ;  /* 0x00000009d9d97c10 */ /* 0x000fc6000ff5e0ff */
[----:B------:R-:W-:Y:S01]  /*a740*/  STL [R1+0x170], R214 ;  /* 0x000170d601007387 */ /* 0x000fe20000100800 */
[----:B------:R-:W-:-:S03]  /*a750*/  IADD3.X R218, R218, UR6, RZ, P3, !PT ;  /* 0x00000006dada7c10 */ /* 0x000fc60009ffe4ff */
[----:B------:R-:W5:Y:S04]  /*a760*/  LDL.LU R189, [R1+0x17c] ;  /* 0x00017c0001bd7983 */ /* 0x000f680000300800 */
[----:B------:R-:W5:Y:S04]  /*a770*/  LDL.LU R184, [R1+0x150] ;  /* 0x0001500001b87983 */ /* 0x000f680000300800 */
[----:B------:R0:W-:Y:S04]  /*a780*/  STL [R1+0x168], R217 ;  /* 0x000168d901007387 */ /* 0x0001e80000100800 */
[----:B0-----:R-:W5:Y:S04]  /*a790*/  LDL.LU R217, [R1+0x174] ;  /* 0x0001740001d97983 */ /* 0x001f680000300800 */
[----:B------:R0:W-:Y:S01]  /*a7a0*/  STL [R1+0x18c], R218 ;  /* 0x00018cda01007387 */ /* 0x0001e20000100800 */
[----:B----4-:R-:W-:-:S03]  /*a7b0*/  IADD3 R221, P3, R221, UR9, RZ ;  /* 0x00000009dddd7c10 */ /* 0x010fc6000ff7e0ff */
[----:B0-----:R-:W4:Y:S04]  /*a7c0*/  LDL.LU R218, [R1+0x148] ;  /* 0x0001480001da7983 */ /* 0x001f280000300800 */
[----:B------:R-:W4:Y:S04]  /*a7d0*/  LDL.LU R186, [R1+0x16c] ;  /* 0x00016c0001ba7983 */ /* 0x000f280000300800 */
[----:B------:R0:W-:Y:S04]  /*a7e0*/  STL [R1+0x160], R221 ;  /* 0x000160dd01007387 */ /* 0x0001e80000100800 */
[----:B------:R-:W4:Y:S04]  /*a7f0*/  LDL.LU R183, [R1+0x140] ;  /* 0x0001400001b77983 */ /* 0x000f280000300800 */
[----:B------:R-:W4:Y:S01]  /*a800*/  LDL.LU R185, [R1+0x164] ;  /* 0x0001640001b97983 */ /* 0x000f220000300800 */
[----:B--2---:R-:W-:-:S05]  /*a810*/  IADD3.X R222, R222, UR6, RZ, P4, !PT ;  /* 0x00000006dede7c10 */ /* 0x004fca000a7fe4ff */
[----:B------:R1:W-:Y:S04]  /*a820*/  STL [R1+0x184], R222 ;  /* 0x000184de01007387 */ /* 0x0003e80000100800 */
[----:B------:R-:W2:Y:S04]  /*a830*/  LDL.LU R182, [R1+0x138] ;  /* 0x0001380001b67983 */ /* 0x000ea80000300800 */
        /* <DEDUP_REMOVED lines=17> */
[----:B0-----:R-:W2:Y:S04]  /*a950*/  LDL.LU R221, [R1+0xf0] ;  /* 0x0000f00001dd7983 */ /* 0x001ea80000300800 */
[----:B-1----:R-:W2:Y:S01]  /*a960*/  LDL.LU R222, [R1+0x114] ;  /* 0x0001140001de7983 */ /* 0x002ea20000300800 */
[----:B---3--:R-:W-:-:S05]  /*a970*/  IADD3 R99, P4, R99, UR9, RZ ;  /* 0x0000000963637c10 */ /* 0x008fca000ff9e0ff */
[----:B------:R0:W-:Y:S04]  /*a980*/  STL [R1+0x158], R99 ;  /* 0x0001586301007387 */ /* 0x0001e80000100800 */
[----:B0-----:R-:W3:Y:S01]  /*a990*/  LDL.LU R99, [R1+0xe8] ;  /* 0x0000e80001637983 */ /* 0x001ee20000300800 */
[----:B-----5:R-:W-:Y:S02]  /*a9a0*/  IADD3.X R189, R189, UR6, RZ, P5, !PT ;  /* 0x00000006bdbd7c10 */ /* 0x020fe4000affe4ff */
[----:B------:R-:W-:Y:S02]  /*a9b0*/  IADD3 R184, P5, R184, UR9, RZ ;  /* 0x00000009b8b87c10 */ /* 0x000fe4000ffbe0ff */
[----:B------:R-:W-:-:S05]  /*a9c0*/  IADD3.X R217, R217, UR6, RZ, P6, !PT ;  /* 0x00000006d9d97c10 */ /* 0x000fca000b7fe4ff */
[----:B------:R0:W-:Y:S04]  /*a9d0*/  STL [R1+0x174], R217 ;  /* 0x000174d901007387 */ /* 0x0001e80000100800 */
[----:B------:R-:W-:Y:S01]  /*a9e0*/  STL [R1+0x17c], R189 ;  /* 0x00017cbd01007387 */ /* 0x000fe20000100800 */
[----:B----4-:R-:W-:-:S03]  /*a9f0*/  IADD3 R218, P6, R218, UR9, RZ ;  /* 0x00000009dada7c10 */ /* 0x010fc6000ffde0ff */
[----:B0-----:R-:W4:Y:S01]  /*aa00*/  LDL.LU R217, [R1+0x10c] ;  /* 0x00010c0001d97983 */ /* 0x001f220000300800 */
[----:B------:R-:W-:-:S03]  /*aa10*/  IADD3.X R186, R186, UR6, RZ, P1, !PT ;  /* 0x00000006baba7c10 */ /* 0x000fc60008ffe4ff */
[----:B------:R-:W-:Y:S04]  /*aa20*/  STL [R1+0x150], R184 ;  /* 0x000150b801007387 */ /* 0x000fe80000100800 */
[----:B------:R0:W-:Y:S01]  /*aa30*/  STL [R1+0x148], R218 ;  /* 0x000148da01007387 */ /* 0x0001e20000100800 */
[----:B------:R-:W-:Y:S02]  /*aa40*/  IADD3 R183, P1, R183, UR9, RZ ;  /* 0x00000009b7b77c10 */ /* 0x000fe4000ff3e0ff */
[----:B------:R-:W-:Y:S01]  /*aa50*/  IADD3.X R185, R185, UR6, RZ, P2, !PT ;  /* 0x00000006b9b97c10 */ /* 0x000fe200097fe4ff */
[----:B0-----:R-:W5:Y:S04]  /*aa60*/  LDL.LU R218, [R1+0xe0] ;  /* 0x0000e00001da7983 */ /* 0x001f680000300800 */
[----:B------:R-:W-:Y:S04]  /*aa70*/  STL [R1+0x16c], R186 ;  /* 0x00016cba01007387 */ /* 0x000fe80000100800 */
[----:B------:R-:W-:Y:S04]  /*aa80*/  STL [R1+0x140], R183 ;  /* 0x000140b701007387 */ /* 0x000fe80000100800 */
[----:B------:R-:W-:Y:S01]  /*aa90*/  STL [R1+0x164], R185 ;  /* 0x000164b901007387 */ /* 0x000fe20000100800 */
[----:B--2---:R-:W-:-:S02]  /*aaa0*/  IADD3 R182, P2, R182, UR9, RZ ;  /* 0x00000009b6b67c10 */ /* 0x004fc4000ff5e0ff */
        /* <DEDUP_REMOVED lines=30> */
[----:B------:R-:W-:Y:S02]  /*ac90*/  IADD3 R213, P4, R213, UR9, RZ ;  /* 0x00000009d5d57c10 */ /* 0x000fe4000ff9e0ff */
[----:B------:R-:W-:Y:S02]  /*aca0*/  IADD3.X R214, R214, UR6, RZ, P5, !PT ;  /* 0x00000006d6d67c10 */ /* 0x000fe4000affe4ff */
[----:B------:R-:W-:Y:S01]  /*acb0*/  IADD3 R221, P5, R221, UR9, RZ ;  /* 0x00000009dddd7c10 */ /* 0x000fe2000ffbe0ff */
[----:B------:R-:W-:Y:S01]  /*acc0*/  STL [R1+0x124], R209 ;  /* 0x000124d101007387 */ /* 0x000fe20000100800 */
[----:B------:R-:W-:-:S03]  /*acd0*/  IADD3.X R222, R222, UR6, RZ, P6, !PT ;  /* 0x00000006dede7c10 */ /* 0x000fc6000b7fe4ff */
[----:B------:R0:W-:Y:S04]  /*ace0*/  STL [R1+0xf0], R221 ;  /* 0x0000f0dd01007387 */ /* 0x0001e80000100800 */
[----:B------:R-:W-:Y:S04]  /*acf0*/  STL [R1+0xf8], R213 ;  /* 0x0000f8d501007387 */ /* 0x000fe80000100800 */
[----:B0-----:R-:W2:Y:S04]  /*ad00*/  LDL.LU R221, [R1+0x104] ;  /* 0x0001040001dd7983 */ /* 0x001ea80000300800 */
[----:B------:R-:W-:Y:S04]  /*ad10*/  STL [R1+0x11c], R214 ;  /* 0x00011cd601007387 */ /* 0x000fe80000100800 */
[----:B------:R0:W-:Y:S04]  /*ad20*/  STL [R1+0x114], R222 ;  /* 0x000114de01007387 */ /* 0x0001e80000100800 */
[----:B0-----:R-:W2:Y:S01]  /*ad30*/  LDL.LU R222, [R1+0xd8] ;  /* 0x0000d80001de7983 */ /* 0x001ea20000300800 */
[----:B---3--:R-:W-:-:S05]  /*ad40*/  IADD3 R99, P6, R99, UR9, RZ ;  /* 0x0000000963637c10 */ /* 0x008fca000ffde0ff */
[----:B------:R0:W-:Y:S04]  /*ad50*/  STL [R1+0xe8], R99 ;  /* 0x0000e86301007387 */ /* 0x0001e80000100800 */
[----:B0-----:R-:W3:Y:S01]  /*ad60*/  LDL.LU R99, [R1+0xfc] ;  /* 0x0000fc0001637983 */ /* 0x001ee20000300800 */
[----:B----4-:R-:W-:-:S05]  /*ad70*/  IADD3.X R217, R217, UR6, RZ, P1, !PT ;  /* 0x00000006d9d97c10 */ /* 0x010fca0008ffe4ff */
[----:B------:R0:W-:Y:S04]  /*ad80*/  STL [R1+0x10c], R217 ;  /* 0x00010cd901007387 */ /* 0x0001e80000100800 */
[----:B0-----:R-:W4:Y:S01]  /*ad90*/  LDL.LU R217, [R1+0xd0] ;  /* 0x0000d00001d97983 */ /* 0x001f220000300800 */
[----:B-----5:R-:W-:-:S03]  /*ada0*/  IADD3 R218, P1, R218, UR9, RZ ;  /* 0x00000009dada7c10 */ /* 0x020fc6000ff3e0ff */
        /* <DEDUP_REMOVED lines=26> */
[----:B------:R-:W-:-:S05]  /*af50*/  IADD3 R222, P2, R222, UR9, RZ ;  /* 0x00000009dede7c10 */ /* 0x000fca000ff5e0ff */
[----:B------:R0:W-:Y:S04]  /*af60*/  STL [R1+0xd8], R222 ;  /* 0x0000d8de01007387 */ /* 0x0001e80000100800 */
[----:B0-----:R-:W2:Y:S01]  /*af70*/  LDL.LU R222, [R1+0x70] ;  /* 0x0000700001de7983 */ /* 0x001ea20000300800 */
[----:B---3--:R-:W-:-:S05]  /*af80*/  IADD3.X R99, R99, UR6, RZ, P3, !PT ;  /* 0x0000000663637c10 */ /* 0x008fca0009ffe4ff */
[----:B------:R0:W-:Y:S04]  /*af90*/  STL [R1+0xfc], R99 ;  /* 0x0000fc6301007387 */ /* 0x0001e80000100800 */
[----:B0-----:R-:W3:Y:S01]  /*afa0*/  LDL.LU R99, [R1+0x94] ;  /* 0x0000940001637983 */ /* 0x001ee20000300800 */
[----:B----4-:R-:W-:Y:S02]  /*afb0*/  IADD3 R217, P3, R217, UR9, RZ ;  /* 0x00000009d9d97c10 */ /* 0x010fe4000ff7e0ff */
[----:B-----5:R-:W-:-:S03]  /*afc0*/  IADD3.X R186, R186, UR6, RZ, P4, !PT ;  /* 0x00000006baba7c10 */ /* 0x020fc6000a7fe4ff */
[----:B------:R0:W-:Y:S01]  /*afd0*/  STL [R1+0xd0], R217 ;  /* 0x0000d0d901007387 */ /* 0x0001e20000100800 */
[----:B------:R-:W-:Y:S02]  /*afe0*/  IADD3 R183, P4, R183, UR9, RZ ;  /* 0x00000009b7b77c10 */ /* 0x000fe4000ff9e0ff */
[----:B------:R-:W-:Y:S01]  /*aff0*/  IADD3.X R185, R185, UR6, RZ, P5, !PT ;  /* 0x00000006b9b97c10 */ /* 0x000fe2000affe4ff */
[----:B0-----:R-:W4:Y:S01]  /*b000*/  LDL.LU R217, [R1+0x68] ;  /* 0x0000680001d97983 */ /* 0x001f220000300800 */
        /* <DEDUP_REMOVED lines=38> */
[----:B------:R0:W-:Y:S04]  /*b270*/  STL [R1+0x78], R218 ;  /* 0x000078da01007387 */ /* 0x0001e80000100800 */
[----:B------:R-:W-:Y:S04]  /*b280*/  STL [R1+0x80], R213 ;  /* 0x000080d501007387 */ /* 0x000fe80000100800 */
[----:B0-----:R-:W5:Y:S04]  /*b290*/  LDL.LU R218, [R1+0x8c] ;  /* 0x00008c0001da7983 */ /* 0x001f680000300800 */
[----:B------:R-:W-:Y:S04]  /*b2a0*/  STL [R1+0xa4], R214 ;  /* 0x0000a4d601007387 */ /* 0x000fe80000100800 */
[----:B------:R-:W5:Y:S01]  /*b2b0*/  LDL.LU R184, [R1+0x60] ;  /* 0x0000600001b87983 */ /* 0x000f620000300800 */
        /* <DEDUP_REMOVED lines=8> */
[----:B0-----:R-:W3:Y:S04]  /*b340*/  LDL.LU R99, [R1+0x7c] ;  /* 0x00007c0001637983 */ /* 0x001ee80000300800 */
[----:B------:R-:W-:Y:S04]  /*b350*/  STS.U8 [R131+UR7+0x4180], R129 ;  /* 0x0041808183007988 */ /* 0x000fe80008000007 */
[----:B------:R-:W-:Y:S04]  /*b360*/  STS.U8 [R131+UR7+0x4380], R126 ;  /* 0x0043807e83007988 */ /* 0x000fe80008000007 */
[----:B------:R-:W-:Y:S01]  /*b370*/  STS.U8 [R131+UR7+0x4580], R125 ;  /* 0x0045807d83007988 */ /* 0x000fe20008000007 */
[----:B----4-:R-:W-:-:S03]  /*b380*/  IADD3 R217, P4, R217, UR9, RZ ;  /* 0x00000009d9d97c10 */ /* 0x010fc6000ff9e0ff */
[----:B------:R-:W-:Y:S01]  /*b390*/  STS.U8 [R131+UR7+0x4780], R128 ;  /* 0x0047808083007988 */ /* 0x000fe20008000007 */
[----:B------:R0:W-:Y:S06]  /*b3a0*/  MEMBAR.ALL.CTA ;  /* 0x0000000000007992 */ /* 0x0001ec0000008000 */
[----:B0-----:R-:W0:Y:S04]  /*b3b0*/  FENCE.VIEW.ASYNC.S ;  /* 0x00000000000073c6 */ /* 0x001e280000000000 */
[----:B------:R-:W4:Y:S04]  /*b3c0*/  LDL.LU R186, [R1+0x50] ;  /* 0x0000500001ba7983 */ /* 0x000f280000300800 */
        /* <DEDUP_REMOVED lines=19> */
[----:B------:R-:W4:Y:S01]  /*b500*/  LDL.LU R213, [R1+0x2c] ;  /* 0x00002c0001d57983 */ /* 0x000f220000300800 */
[----:B-----5:R-:W-:Y:S01]  /*b510*/  IADD3.X R218, R218, UR6, RZ, P5, !PT ;  /* 0x00000006dada7c10 */ /* 0x020fe2000affe4ff */
[----:B0-----:R-:W-:Y:S01]  /*b520*/  BAR.SYNC.DEFER_BLOCKING 0x0 ;  /* 0x0000000000007b1d */ /* 0x001fe20000010000 */
[----:B------:R-:W-:-:S05]  /*b530*/  IADD3 R184, P5, R184, UR9, RZ ;  /* 0x00000009b8b87c10 */ /* 0x000fca000ffbe0ff */
[----:B------:R-:W5:Y:S04]  /*b540*/  LDL.LU R214, [R1] ;  /* 0x0000000001d67983 */ /* 0x000f680000300800 */
[----:B-1----:R-:W5:Y:S04]  /*b550*/  LDL.LU R217, [R1+0x24] ;  /* 0x0000240001d97983 */ /* 0x002f680000300800 */
[----:B------:R0:W-:Y:S04]  /*b560*/  STL [R1+0x8c], R218 ;  /* 0x00008cda01007387 */ /* 0x0001e80000100800 */
[----:B0-----:R-:W5:Y:S01]  /*b570*/  LDL.LU R218, [R1+0x1c] ;  /* 0x00001c0001da7983 */ /* 0x001f620000300800 */
[----:B------:R-:W-:Y:S01]  /*b580*/  WARPGROUP.ARRIVE ;  /* 0x00000000000079c5 */ /* 0x000fe20000000000 */
[----:B------:R-:W-:Y:S01]  /*b590*/  UMOV UR40, UR10 ;  /* 0x0000000a00287c82 */ /* 0x000fe20008000000 */
[----:B------:R-:W-:-:S04]  /*b5a0*/  UMOV UR41, 0x80000020 ;  /* 0x8000002000297882 */ /* 0x000fc80000000000 */
[----:B------:R-:W-:Y:S01]  /*b5b0*/  QGMMA.64x32x32.F32.E4M3.E4M3 R72, gdesc[UR40], R72 ;  /* 0x00600000284879f3 */ /* 0x000fe20008700848 */
[----:B------:R-:W-:Y:S01]  /*b5c0*/  UMOV UR34, UR42 ;  /* 0x0000002a00227c82 */ /* 0x000fe20008000000 */
[----:B------:R-:W-:Y:S02]  /*b5d0*/  UMOV UR35, UR43 ;  /* 0x0000002b00237c82 */ /* 0x000fe40008000000 */
[----:B------:R-:W-:Y:S04]  /*b5e0*/  QGMMA.64x32x32.F32.E4M3.E4M3 R72, gdesc[UR36], R72 ;  /* 0x00600000244879f3 */ /* 0x000fe80008700848 */
[----:B------:R-:W-:Y:S01]  /*b5f0*/  QGMMA.64x32x32.F32.E4M3.E4M3 R56, gdesc[UR32], R56 ;  /* 0x00600000203879f3 */ /* 0x000fe20008700838 */
[----:B--2---:R-:W-:-:S05]  /*b600*/  IADD3.X R221, R221, UR6, RZ, P6, !PT ;  /* 0x00000006dddd7c10 */ /* 0x004fca000b7fe4ff */
[----:B------:R0:W-:Y:S04]  /*b610*/  STL [R1+0x84], R221 ;  /* 0x000084dd01007387 */ /* 0x0001e80000100800 */
[----:B0-----:R-:W2:Y:S01]  /*b620*/  LDL.LU R221, [R1+0x14] ;  /* 0x0000140001dd7983 */ /* 0x001ea20000300800 */
[----:B------:R-:W-:-:S03]  /*b630*/  IADD3 R222, P6, R222, UR9, RZ ;  /* 0x00000009dede7c10 */ /* 0x000fc6000ffde0ff */
[----:B------:R-:W-:Y:S04]  /*b640*/  STL [R1+0x60], R184 ;  /* 0x000060b801007387 */ /* 0x000fe80000100800 */
[----:B------:R0:W-:Y:S04]  /*b650*/  STL [R1+0x58], R222 ;  /* 0x000058de01007387 */ /* 0x0001e80000100800 */
[----:B0-----:R-:W2:Y:S01]  /*b660*/  LDL.LU R222, [R1+0xc] ;  /* 0x00000c0001de7983 */ /* 0x001ea20000300800 */
[----:B---3--:R-:W-:-:S05]  /*b670*/  IADD3.X R99, R99, UR6, RZ, P1, !PT ;  /* 0x0000000663637c10 */ /* 0x008fca0008ffe4ff */
[----:B------:R0:W-:Y:S04]  /*b680*/  STL [R1+0x7c], R99 ;  /* 0x00007c6301007387 */ /* 0x0001e80000100800 */
[----:B0-----:R-:W3:Y:S01]  /*b690*/  LDL.LU R99, [R1+0x4] ;  /* 0x0000040001637983 */ /* 0x001ee20000300800 */
[----:B------:R-:W-:Y:S01]  /*b6a0*/  UMOV UR30, UR38 ;  /* 0x00000026001e7c82 */ /* 0x000fe20008000000 */
[----:B------:R-:W-:Y:S01]  /*b6b0*/  UMOV UR31, UR39 ;  /* 0x00000027001f7c82 */ /* 0x000fe20008000000 */
[----:B------:R-:W-:Y:S01]  /*b6c0*/  UMOV UR26, UR42 ;  /* 0x0000002a001a7c82 */ /* 0x000fe20008000000 */
[----:B------:R-:W-:Y:S01]  /*b6d0*/  UMOV UR27, UR43 ;  /* 0x0000002b001b7c82 */ /* 0x000fe20008000000 */
[----:B------:R-:W-:Y:S04]  /*b6e0*/  QGMMA.64x32x32.F32.E4M3.E4M3 R56, gdesc[UR28], R56 ;  /* 0x006000001c3879f3 */ /* 0x000fe80008700838 */
[----:B------:R-:W-:Y:S01]  /*b6f0*/  QGMMA.64x32x32.F32.E4M3.E4M3 R40, gdesc[UR24], R40 ;  /* 0x00600000182879f3 */ /* 0x000fe20008700828 */
        /* <DEDUP_REMOVED lines=8> */
[----:B----4-:R-:W-:-:S02]  /*b780*/  IADD3 R186, P1, R186, UR9, RZ ;  /* 0x00000009baba7c10 */ /* 0x010fc4000ff3e0ff */
[----:B------:R-:W-:Y:S02]  /*b790*/  IADD3.X R183, R183, UR6, RZ, P2, !PT ;  /* 0x00000006b7b77c10 */ /* 0x000fe400097fe4ff */
[----:B------:R-:W-:Y:S02]  /*b7a0*/  IADD3 R185, P2, R185, UR9, RZ ;  /* 0x00000009b9b97c10 */ /* 0x000fe4000ff5e0ff */
[----:B------:R-:W-:Y:S01]  /*b7b0*/  IADD3.X R182, R182, UR6, RZ, P3, !PT ;  /* 0x00000006b6b67c10 */ /* 0x000fe20009ffe4ff */
[----:B------:R0:W-:Y:S01]  /*b7c0*/  STL [R1+0x50], R186 ;  /* 0x000050ba01007387 */ /* 0x0001e20000100800 */
[----:B------:R-:W-:Y:S02]  /*b7d0*/  IADD3 R181, P3, R181, UR9, RZ ;  /* 0x00000009b5b57c10 */ /* 0x000fe4000ff7e0ff */
[----:B------:R-:W-:Y:S01]  /*b7e0*/  IADD3.X R178, R178, UR6, RZ, P4, !PT ;  /* 0x00000006b2b27c10 */ /* 0x000fe2000a7fe4ff */
[----:B------:R0:W-:Y:S01]  /*b7f0*/  STL [R1+0x74], R183 ;  /* 0x000074b701007387 */ /* 0x0001e20000100800 */
[----:B------:R-:W-:-:S02]  /*b800*/  IADD3 R177, P4, R177, UR9, RZ ;  /* 0x00000009b1b17c10 */ /* 0x000fc4000ff9e0ff */
[----:B------:R-:W-:Y:S01]  /*b810*/  IADD3.X R173, R173, UR6, RZ, P5, !PT ;  /* 0x00000006adad7c10 */ /* 0x000fe2000affe4ff */
[----:B------:R0:W-:Y:S01]  /*b820*/  STL [R1+0x48], R185 ;  /* 0x000048b901007387 */ /* 0x0001e20000100800 */
[----:B------:R-:W-:Y:S02]  /*b830*/  IADD3 R172, P5, R172, UR9, RZ ;  /* 0x00000009acac7c10 */ /* 0x000fe4000ffbe0ff */
[----:B------:R-:W-:Y:S01]  /*b840*/  IADD3.X R169, R169, UR6, RZ, P6, !PT ;  /* 0x00000006a9a97c10 */ /* 0x000fe2000b7fe4ff */
[----:B------:R0:W-:Y:S01]  /*b850*/  STL [R1+0x6c], R182 ;  /* 0x00006cb601007387 */ /* 0x0001e20000100800 */
[----:B------:R-:W-:-:S03]  /*b860*/  IADD3 R168, P6, R168, UR9, RZ ;  /* 0x00000009a8a87c10 */ /* 0x000fc6000ffde0ff */
[----:B------:R0:W-:Y:S01]  /*b870*/  STL [R1+0x40], R181 ;  /* 0x000040b501007387 */ /* 0x0001e20000100800 */
[----:B------:R-:W-:-:S03]  /*b880*/  IADD3.X R165, R165, UR6, RZ, P1, !PT ;  /* 0x00000006a5a57c10 */ /* 0x000fc60008ffe4ff */
[----:B------:R0:W-:Y:S01]  /*b890*/  STL [R1+0x64], R178 ;  /* 0x000064b201007387 */ /* 0x0001e20000100800 */
[----:B------:R-:W-:-:S03]  /*b8a0*/  IADD3 R164, P1, R164, UR9, RZ ;  /* 0x00000009a4a47c10 */ /* 0x000fc6000ff3e0ff */
[----:B------:R0:W-:Y:S01]  /*b8b0*/  STL [R1+0x38], R177 ;  /* 0x000038b101007387 */ /* 0x0001e20000100800 */
[----:B------:R-:W-:Y:S03]  /*b8c0*/  QGMMA.64x32x32.F32.E4M3.E4M3 R24, gdesc[UR12], R24, gsb0 ;  /* 0x006000000c1879f3 */ /* 0x000fe60008000818 */
[----:B------:R0:W-:Y:S01]  /*b8d0*/  STL [R1+0x5c], R173 ;  /* 0x00005cad01007387 */ /* 0x0001e20000100800 */
[----:B------:R-:W-:Y:S02]  /*b8e0*/  IADD3.X R161, R161, UR6, RZ, P2, !PT ;  /* 0x00000006a1a17c10 */ /* 0x000fe400097fe4ff */
[----:B------:R-:W-:Y:S01]  /*b8f0*/  IADD3 R146, P2, R146, UR9, RZ ;  /* 0x0000000992927c10 */ /* 0x000fe2000ff5e0ff */
[----:B------:R0:W-:Y:S01]  /*b900*/  STL [R1+0x30], R172 ;  /* 0x000030ac01007387 */ /* 0x0001e20000100800 */
[----:B------:R-:W-:-:S03]  /*b910*/  IADD3.X R152, R152, UR6, RZ, P3, !PT ;  /* 0x0000000698987c10 */ /* 0x000fc60009ffe4ff */
[----:B------:R0:W-:Y:S01]  /*b920*/  STL [R1+0x54], R169 ;  /* 0x000054a901007387 */ /* 0x0001e20000100800 */
[----:B------:R-:W-:-:S03]  /*b930*/  IADD3 R201, P3, R201, UR9, RZ ;  /* 0x00000009c9c97c10 */ /* 0x000fc6000ff7e0ff */
[----:B------:R0:W-:Y:S01]  /*b940*/  STL [R1+0x28], R168 ;  /* 0x000028a801007387 */ /* 0x0001e20000100800 */
[----:B------:R-:W-:-:S03]  /*b950*/  IADD3.X R207, R207, UR6, RZ, P4, !PT ;  /* 0x00000006cfcf7c10 */ /* 0x000fc6000a7fe4ff */
[----:B------:R0:W-:Y:S01]  /*b960*/  STL [R1+0x4c], R165 ;  /* 0x00004ca501007387 */ /* 0x0001e20000100800 */
[----:B------:R-:W-:-:S03]  /*b970*/  IADD3 R209, P4, R209, UR9, RZ ;  /* 0x00000009d1d17c10 */ /* 0x000fc6000ff9e0ff */
[----:B------:R0:W-:Y:S01]  /*b980*/  STL [R1+0x20], R164 ;  /* 0x000020a401007387 */ /* 0x0001e20000100800 */
[----:B------:R-:W-:-:S03]  /*b990*/  IADD3.X R213, R213, UR6, RZ, P5, !PT ;  /* 0x00000006d5d57c10 */ /* 0x000fc6000affe4ff */
[----:B------:R0:W-:Y:S01]  /*b9a0*/  STL [R1+0x44], R161 ;  /* 0x000044a101007387 */ /* 0x0001e20000100800 */
[----:B-----5:R-:W-:-:S03]  /*b9b0*/  IADD3 R214, P5, R214, UR9, RZ ;  /* 0x00000009d6d67c10 */ /* 0x020fc6000ffbe0ff */
[----:B------:R0:W-:Y:S01]  /*b9c0*/  STL [R1+0x18], R146 ;  /* 0x0000189201007387 */ /* 0x0001e20000100800 */
[----:B------:R-:W-:-:S03]  /*b9d0*/  IADD3.X R217, R217, UR6, RZ, P6, !PT ;  /* 0x00000006d9d97c10 */ /* 0x000fc6000b7fe4ff */
[----:B------:R0:W-:Y:S01]  /*b9e0*/  STL [R1+0x3c], R152 ;  /* 0x00003c9801007387 */ /* 0x0001e20000100800 */
[----:B------:R-:W-:-:S03]  /*b9f0*/  IADD3.X R218, R218, UR6, RZ, P1, !PT ;  /* 0x00000006dada7c10 */ /* 0x000fc60008ffe4ff */
[----:B------:R0:W-:Y:S01]  /*ba00*/  STL [R1+0x10], R201 ;  /* 0x000010c901007387 */ /* 0x0001e20000100800 */
[----:B------:R-:W-:Y:S02]  /*ba10*/  IADD3 R251, P6, R251, UR9, RZ ;  /* 0x00000009fbfb7c10 */ /* 0x000fe4000ffde0ff */
[----:B------:R-:W-:Y:S01]  /*ba20*/  IADD3 R249, P1, R249, UR9, RZ ;  /* 0x00000009f9f97c10 */ /* 0x000fe2000ff3e0ff */
[----:B------:R0:W-:Y:S04]  /*ba30*/  STL [R1+0x34], R207 ;  /* 0x000034cf01007387 */ /* 0x0001e80000100800 */
[----:B------:R0:W-:Y:S01]  /*ba40*/  STL [R1+0x8], R209 ;  /* 0x000008d101007387 */ /* 0x0001e20000100800 */
[----:B------:R-:W-:-:S03]  /*ba50*/  IADD3.X R252, R252, UR6, RZ, P5, !PT ;  /* 0x00000006fcfc7c10 */ /* 0x000fc6000affe4ff */
[----:B------:R0:W-:Y:S01]  /*ba60*/  STL [R1+0x2c], R213 ;  /* 0x00002cd501007387 */ /* 0x0001e20000100800 */
[----:B------:R-:W-:-:S03]  /*ba70*/  IADD3.X R250, R250, UR6, RZ, P6, !PT ;  /* 0x00000006fafa7c10 */ /* 0x000fc6000b7fe4ff */
[----:B------:R0:W-:Y:S01]  /*ba80*/  STL [R1], R214 ;  /* 0x000000d601007387 */ /* 0x0001e20000100800 */
[----:B------:R-:W-:-:S03]  /*ba90*/  IADD3.X R248, R248, UR6, RZ, P1, !PT ;  /* 0x00000006f8f87c10 */ /* 0x000fc60008ffe4ff */
[----:B------:R0:W-:Y:S01]  /*baa0*/  STL [R1+0x24], R217 ;  /* 0x000024d901007387 */ /* 0x0001e20000100800 */
[----:B------:R-:W-:Y:S02]  /*bab0*/  IADD3 R241, P5, R241, UR9, RZ ;  /* 0x00000009f1f17c10 */ /* 0x000fe4000ffbe0ff */
[----:B------:R-:W-:Y:S01]  /*bac0*/  IADD3 R239, P6, R239, UR9, RZ ;  /* 0x00000009efef7c10 */ /* 0x000fe2000ffde0ff */
[----:B------:R0:W-:Y:S01]  /*bad0*/  STL [R1+0x1c], R218 ;  /* 0x00001cda01007387 */ /* 0x0001e20000100800 */
[----:B------:R-:W-:Y:S01]  /*bae0*/  IADD3 R237, P1, R237, UR9, RZ ;  /* 0x00000009eded7c10 */ /* 0x000fe2000ff3e0ff */
[----:B------:R-:W-:Y:S01]  /*baf0*/  VIADD R3, R3, 0x1 ;  /* 0x0000000103037836 */ /* 0x000fe20000000000 */
[----:B------:R-:W-:Y:S02]  /*bb00*/  IADD3.X R240, R240, UR6, RZ, P5, !PT ;  /* 0x00000006f0f07c10 */ /* 0x000fe4000affe4ff */
[----:B------:R-:W-:Y:S02]  /*bb10*/  IADD3.X R238, R238, UR6, RZ, P6, !PT ;  /* 0x00000006eeee7c10 */ /* 0x000fe4000b7fe4ff */
[----:B------:R-:W-:-:S02]  /*bb20*/  IADD3.X R236, R236, UR6, RZ, P1, !PT ;  /* 0x00000006ecec7c10 */ /* 0x000fc40008ffe4ff */
[----:B------:R-:W-:Y:S02]  /*bb30*/  IADD3 R229, P5, R229, UR9, RZ ;  /* 0x00000009e5e57c10 */ /* 0x000fe4000ffbe0ff */
[----:B------:R-:W-:Y:S02]  /*bb40*/  IADD3 R227, P6, R227, UR8, RZ ;  /* 0x00000008e3e37c10 */ /* 0x000fe4000ffde0ff */
[----:B------:R-:W-:Y:S02]  /*bb50*/  IADD3 R225, P1, R225, UR8, RZ ;  /* 0x00000008e1e17c10 */ /* 0x000fe4000ff3e0ff */
[----:B------:R-:W-:Y:S02]  /*bb60*/  ISETP.NE.U32.AND P0, PT, R3, R97, PT ;  /* 0x000000610300720c */ /* 0x000fe40003f05070 */
[----:B------:R-:W-:Y:S02]  /*bb70*/  IADD3.X R228, R228, UR6, RZ, P5, !PT ;  /* 0x00000006e4e47c10 */ /* 0x000fe4000affe4ff */
[----:B------:R-:W-:-:S02]  /*bb80*/  IADD3.X R226, R226, UR5, RZ, P6, !PT ;  /* 0x00000005e2e27c10 */ /* 0x000fc4000b7fe4ff */
[----:B------:R-:W-:Y:S02]  /*bb90*/  IADD3.X R224, R224, UR5, RZ, P1, !PT ;  /* 0x00000005e0e07c10 */ /* 0x000fe40008ffe4ff */
[----:B------:R-:W-:Y:S02]  /*bba0*/  IADD3 R94, P5, R94, UR8, RZ ;  /* 0x000000085e5e7c10 */ /* 0x000fe4000ffbe0ff */
[----:B------:R-:W-:Y:S02]  /*bbb0*/  IADD3 R92, P6, R92, UR8, RZ ;  /* 0x000000085c5c7c10 */ /* 0x000fe4000ffde0ff */
[----:B------:R-:W-:Y:S02]  /*bbc0*/  IADD3 R91, P1, R91, UR8, RZ ;  /* 0x000000085b5b7c10 */ /* 0x000fe4000ff3e0ff */
[----:B------:R-:W-:Y:S02]  /*bbd0*/  IADD3.X R9, R9, UR5, RZ, P5, !PT ;  /* 0x0000000509097c10 */ /* 0x000fe4000affe4ff */
[----:B------:R-:W-:-:S02]  /*bbe0*/  IADD3.X R8, R8, UR5, RZ, P6, !PT ;  /* 0x0000000508087c10 */ /* 0x000fc4000b7fe4ff */
[----:B------:R-:W-:Y:S02]  /*bbf0*/  IADD3.X R7, R7, UR5, RZ, P1, !PT ;  /* 0x0000000507077c10 */ /* 0x000fe40008ffe4ff */
[----:B------:R-:W-:Y:S02]  /*bc00*/  IADD3 R23, P5, R23, UR8, RZ ;  /* 0x0000000817177c10 */ /* 0x000fe4000ffbe0ff */
[----:B------:R-:W-:Y:S02]  /*bc10*/  IADD3 R21, P6, R21, UR8, RZ ;  /* 0x0000000815157c10 */ /* 0x000fe4000ffde0ff */
[----:B------:R-:W-:Y:S01]  /*bc20*/  IADD3 R20, P1, R20, UR8, RZ ;  /* 0x0000000814147c10 */ /* 0x000fe2000ff3e0ff */
[----:B------:R-:W-:Y:S02]  /*bc30*/  WARPGROUP.DEPBAR.LE gsb0, 0x0 ;  /* 0x00008000000079c5 */ /* 0x000fe40000010000 */
[----:B------:R-:W-:Y:S02]  /*bc40*/  IADD3.X R17, R17, UR5, RZ, P5, !PT ;  /* 0x0000000511117c10 */ /* 0x000fe4000affe4ff */
[----:B------:R-:W-:-:S02]  /*bc50*/  IADD3.X R16, R16, UR5, RZ, P6, !PT ;  /* 0x0000000510107c10 */ /* 0x000fc4000b7fe4ff */
[----:B--2---:R-:W-:Y:S02]  /*bc60*/  IADD3.X R221, R221, UR6, RZ, P2, !PT ;  /* 0x00000006dddd7c10 */ /* 0x004fe400097fe4ff */
[----:B------:R-:W-:-:S03]  /*bc70*/  IADD3 R247, P2, R247, UR9, RZ ;  /* 0x00000009f7f77c10 */ /* 0x000fc6000ff5e0ff */
[----:B------:R0:W-:Y:S01]  /*bc80*/  STL [R1+0x14], R221 ;  /* 0x000014dd01007387 */ /* 0x0001e20000100800 */
[----:B------:R-:W-:Y:S02]  /*bc90*/  IADD3.X R246, R246, UR6, RZ, P2, !PT ;  /* 0x00000006f6f67c10 */ /* 0x000fe400097fe4ff */
[----:B------:R-:W-:Y:S02]  /*bca0*/  IADD3 R235, P2, R235, UR9, RZ ;  /* 0x00000009ebeb7c10 */ /* 0x000fe4000ff5e0ff */
[----:B------:R-:W-:Y:S02]  /*bcb0*/  IADD3.X R222, R222, UR6, RZ, P3, !PT ;  /* 0x00000006dede7c10 */ /* 0x000fe40009ffe4ff */
[----:B------:R-:W-:-:S04]  /*bcc0*/  IADD3 R245, P3, R245, UR9, RZ ;  /* 0x00000009f5f57c10 */ /* 0x000fc8000ff7e0ff */
[----:B------:R-:W-:Y:S01]  /*bcd0*/  IADD3.X R244, R244, UR6, RZ, P3, !PT ;  /* 0x00000006f4f47c10 */ /* 0x000fe20009ffe4ff */
[----:B------:R0:W-:Y:S01]  /*bce0*/  STL [R1+0xc], R222 ;  /* 0x00000cde01007387 */ /* 0x0001e20000100800 */
[----:B------:R-:W-:Y:S02]  /*bcf0*/  IADD3 R233, P3, R233, UR9, RZ ;  /* 0x00000009e9e97c10 */ /* 0x000fe4000ff7e0ff */
[----:B------:R-:W-:Y:S02]  /*bd00*/  IADD3.X R234, R234, UR6, RZ, P2, !PT ;  /* 0x00000006eaea7c10 */ /* 0x000fe400097fe4ff */
[----:B---3--:R-:W-:Y:S02]  /*bd10*/  IADD3.X R99, R99, UR6, RZ, P4, !PT ;  /* 0x0000000663637c10 */ /* 0x008fe4000a7fe4ff */
[----:B------:R-:W-:-:S03]  /*bd20*/  IADD3 R243, P4, R243, UR9, RZ ;  /* 0x00000009f3f37c10 */ /* 0x000fc6000ff9e0ff */
[----:B------:R0:W-:Y:S01]  /*bd30*/  STL [R1+0x4], R99 ;  /* 0x0000046301007387 */ /* 0x0001e20000100800 */
[----:B------:R-:W-:Y:S02]  /*bd40*/  IADD3.X R242, R242, UR6, RZ, P4, !PT ;  /* 0x00000006f2f27c10 */ /* 0x000fe4000a7fe4ff */
[----:B------:R-:W-:Y:S02]  /*bd50*/  IADD3.X R232, R232, UR6, RZ, P3, !PT ;  /* 0x00000006e8e87c10 */ /* 0x000fe40009ffe4ff */
[----:B------:R-:W-:Y:S02]  /*bd60*/  IADD3 R231, P4, R231, UR9, RZ ;  /* 0x00000009e7e77c10 */ /* 0x000fe4000ff9e0ff */
[----:B------:R-:W-:Y:S02]  /*bd70*/  IADD3 R223, P2, R223, UR8, RZ ;  /* 0x00000008dfdf7c10 */ /* 0x000fe4000ff5e0ff */
[----:B------:R-:W-:Y:S02]  /*bd80*/  IADD3 R96, P3, R96, UR8, RZ ;  /* 0x0000000860607c10 */ /* 0x000fe4000ff7e0ff */
[----:B------:R-:W-:-:S02]  /*bd90*/  IADD3.X R230, R230, UR6, RZ, P4, !PT ;  /* 0x00000006e6e67c10 */ /* 0x000fc4000a7fe4ff */
        /* <DEDUP_REMOVED lines=14> */
[----:B------:R-:W-:Y:S01]  /*be80*/  IADD3.X R12, R12, UR5, RZ, P3, !PT ;  /* 0x000000050c0c7c10 */ /* 0x000fe20009ffe4ff */
[----:B0-----:R-:W-:Y:S06]  /*be90*/  @P0 BRA `(.L_x_2) ;  /* 0xffffff8400980947 */ /* 0x001fec000383ffff */
.L_x_1:
[----:B------:R-:W2:Y:S01]  /*bea0*/  LDL.LU R98, [R1+0x3ac] ;  /* 0x0003ac0001627983 */ /* 0x000ea20000300800 */
[----:B------:R-:W-:Y:S01]  /*beb0*/  F2FP.SATFINITE.E4M3.F32.PACK_AB_MERGE_C R56, R57, R56, RZ ;  /* 0x000000383938723e */ /* 0x000fe200048070ff */
[----:B------:R-:W-:Y:S01]  /*bec0*/  ULDC.64 UR8, c[0x0][0x228] ;  /* 0x00008a0000087ab9 */ /* 0x000fe20000000a00 */
[----:B------:R-:W-:Y:S01]  /*bed0*/  F2FP.SATFINITE.E4M3.F32.PACK_AB_MERGE_C R72, R73, R72, RZ ;  /* 0x000000484948723e */ /* 0x000fe200048070ff */
[----:B------:R-:W3:Y:S01]  /*bee0*/  LDL.LU R97, [R1+0x38c] ;  /* 0x00038c0001617983 */ /* 0x000ee20000300800 */
[----:B------:R-:W-:Y:S01]  /*bef0*/  F2FP.SATFINITE.E4M3.F32.PACK_AB_MERGE_C R40, R41, R40, RZ ;  /* 0x000000282928723e */ /* 0x000fe200048070ff */
[----:B------:R-:W-:Y:S01]  /*bf00*/  ULDC UR6, c[0x0][0x248] ;  /* 0x0000920000067ab9 */ /* 0x000fe20000000800 */
[----:B------:R-:W-:Y:S01]  /*bf10*/  F2FP.SATFINITE.E4M3.F32.PACK_AB_MERGE_C R74, R75, R74, RZ ;  /* 0x0000004a4b4a723e */ /* 0x000fe200048070ff */
[----:B------:R-:W4:Y:S01]  /*bf20*/  LDL.LU R89, [R1+0x390] ;  /* 0x0003900001597983 */ /* 0x000f220000300800 */
[----:B------:R-:W-:Y:S01]  /*bf30*/  F2FP.SATFINITE.E4M3.F32.PACK_AB_MERGE_C R42, R43, R42, RZ ;  /* 0x0000002a2b2a723e */ /* 0x000fe200048070ff */
[----:B------:R-:W4:Y:S01]  /*bf40*/  LDC R41, c[0x0][0x244] ;  /* 0x00009100ff297b82 */ /* 0x000f220000000800 */
[----:B------:R-:W-:Y:S01]  /*bf50*/  LOP3.LUT R72, R72, 0xffff, RZ, 0xc0, !PT ;  /* 0x0000ffff48487812 */ /* 0x000fe200078ec0ff */
[----:B------:R-:W5:Y:S01]  /*bf60*/  LDL.LU R88, [R1+0x398] ;  /* 0x0003980001587983 */ /* 0x000f620000300800 */
[----:B------:R-:W-:Y:S01]  /*bf70*/  LOP3.LUT R74, R74, 0xffff, RZ, 0xc0, !PT ;  /* 0x0000ffff4a4a7812 */ /* 0x000fe200078ec0ff */
[----:B------:R-:W-:Y:S01]  /*bf80*/  ULDC.64 UR4, c[0x0][0x220] ;  /* 0x0000880000047ab9 */ /* 0x000fe20000000a00 */
[----:B------:R-:W-:Y:S01]  /*bf90*/  LOP3.LUT R11, R42, 0xffff, RZ, 0xc0, !PT ;  /* 0x0000ffff2a0b7812 */ /* 0x000fe200078ec0ff */
[----:B------:R-:W1:Y:S01]  /*bfa0*/  S2R R57, SR_TID.X ;  /* 0x0000000000397919 */ /* 0x000e620000002100 */
[----:B------:R-:W-:-:S02]  /*bfb0*/  F2FP.SATFINITE.E4M3.F32.PACK_AB_MERGE_C R58, R59, R58, RZ ;  /* 0x0000003a3b3a723e */ /* 0x000fc400048070ff */
[----:B------:R-:W-:Y:S02]  /*bfc0*/  F2FP.SATFINITE.E4M3.F32.PACK_AB_MERGE_C R26, R27, R26, RZ ;  /* 0x0000001a1b1a723e */ /* 0x000fe400048070ff */
[----:B------:R-:W-:Y:S02]  /*bfd0*/  F2FP.SATFINITE.E4M3.F32.PACK_AB_MERGE_C R76, R77, R76, RZ ;  /* 0x0000004c4d4c723e */ /* 0x000fe400048070ff */
[----:B------:R-:W-:Y:S02]  /*bfe0*/  F2FP.SATFINITE.E4M3.F32.PACK_AB_MERGE_C R44, R45, R44, RZ ;  /* 0x0000002c2d2c723e */ /* 0x000fe400048070ff */
[----:B------:R-:W-:Y:S02]  /*bff0*/  LOP3.LUT R58, R58, 0xffff, RZ, 0xc0, !PT ;  /* 0x0000ffff3a3a7812 */ /* 0x000fe400078ec0ff */
[----:B0-----:R-:W-:Y:S02]  /*c000*/  LOP3.LUT R19, R26, 0xffff, RZ, 0xc0, !PT ;  /* 0x0000ffff1a137812 */ /* 0x001fe400078ec0ff */
[----:B------:R-:W-:-:S02]  /*c010*/  LOP3.LUT R76, R76, 0xffff, RZ, 0xc0, !PT ;  /* 0x0000ffff4c4c7812 */ /* 0x000fc400078ec0ff */
[----:B------:R-:W-:Y:S02]  /*c020*/  LOP3.LUT R17, R44, 0xffff, RZ, 0xc0, !PT ;  /* 0x0000ffff2c117812 */ /* 0x000fe400078ec0ff */
[----:B------:R-:W-:Y:S02]  /*c030*/  F2FP.SATFINITE.E4M3.F32.PACK_AB_MERGE_C R24, R25, R24, RZ ;  /* 0x000000181918723e */ /* 0x000fe400048070ff */
[----:B------:R-:W-:Y:S02]  /*c040*/  F2FP.SATFINITE.E4M3.F32.PACK_AB_MERGE_C R60, R61, R60, RZ ;  /* 0x0000003c3d3c723e */ /* 0x000fe400048070ff */
[----:B------:R-:W-:Y:S02]  /*c050*/  F2FP.SATFINITE.E4M3.F32.PACK_AB_MERGE_C R62, R63, R62, RZ ;  /* 0x0000003e3f3e723e */ /* 0x000fe400048070ff */
[----:B------:R-:W-:Y:S02]  /*c060*/  F2FP.SATFINITE.E4M3.F32.PACK_AB_MERGE_C R30, R31, R30, RZ ;  /* 0x0000001e1f1e723e */ /* 0x000fe400048070ff */
[----:B------:R-:W-:-:S02]  /*c070*/  F2FP.SATFINITE.E4M3.F32.PACK_AB_MERGE_C R78, R79, R78, RZ ;  /* 0x0000004e4f4e723e */ /* 0x000fc400048070ff */
[----:B------:R-:W-:Y:S02]  /*c080*/  F2FP.SATFINITE.E4M3.F32.PACK_AB_MERGE_C R80, R81, R80, RZ ;  /* 0x000000505150723e */ /* 0x000fe400048070ff */
[----:B------:R-:W-:Y:S02]  /*c090*/  F2FP.SATFINITE.E4M3.F32.PACK_AB_MERGE_C R46, R47, R46, RZ ;  /* 0x0000002e2f2e723e */ /* 0x000fe400048070ff */
[----:B------:R-:W-:Y:S01]  /*c0a0*/  F2FP.SATFINITE.E4M3.F32.PACK_AB_MERGE_C R48, R49, R48, RZ ;  /* 0x000000303130723e */ /* 0x000fe200048070ff */
[----:B-1----:R-:W-:Y:S01]  /*c0b0*/  IMAD.SHL.U32 R4, R57, 0x40, RZ ;  /* 0x0000004039047824 */ /* 0x002fe200078e00ff */
[----:B------:R-:W-:Y:S02]  /*c0c0*/  F2FP.SATFINITE.E4M3.F32.PACK_AB_MERGE_C R28, R29, R28, RZ ;  /* 0x0000001c1d1c723e */ /* 0x000fe400048070ff */
[----:B------:R-:W-:Y:S02]  /*c0d0*/  F2FP.SATFINITE.E4M3.F32.PACK_AB_MERGE_C R82, R83, R82, RZ ;  /* 0x000000525352723e */ /* 0x000fe400048070ff */
[----:B------:R-:W-:-:S02]  /*c0e0*/  LOP3.LUT R6, R4, 0x400, RZ, 0xc0, !PT ;  /* 0x0000040004067812 */ /* 0x000fc400078ec0ff */
[----:B------:R-:W-:Y:S02]  /*c0f0*/  SHF.R.U32.HI R4, RZ, 0x8, R11 ;  /* 0x00000008ff047819 */ /* 0x000fe4000001160b */
[----:B------:R-:W-:Y:S02]  /*c100*/  LOP3.LUT R56, R56, 0xffff, RZ, 0xc0, !PT ;  /* 0x0000ffff38387812 */ /* 0x000fe400078ec0ff */
[----:B------:R-:W-:Y:S02]  /*c110*/  LOP3.LUT R4, R4, 0xffff, RZ, 0xc0, !PT ;  /* 0x0000ffff04047812 */ /* 0x000fe400078ec0ff */
[----:B------:R-:W-:Y:S02]  /*c120*/  PRMT R18, R76, 0x3340, R17 ;  /* 0x000033404c127816 */ /* 0x000fe40000000011 */
[----:B------:R-:W-:Y:S02]  /*c130*/  LOP3.LUT R60, R60, 0xffff, RZ, 0xc0, !PT ;  /* 0x0000ffff3c3c7812 */ /* 0x000fe400078ec0ff */
[----:B------:R-:W-:-:S02]  /*c140*/  LOP3.LUT R62, R62, 0xffff, RZ, 0xc0, !PT ;  /* 0x0000ffff3e3e7812 */ /* 0x000fc400078ec0ff */
[----:B------:R-:W-:Y:S02]  /*c150*/  LOP3.LUT R21, R30, 0xffff, RZ, 0xc0, !PT ;  /* 0x0000ffff1e157812 */ /* 0x000fe400078ec0ff */
[----:B------:R-:W-:Y:S02]  /*c160*/  PRMT R15, R58, 0x3340, R19 ;  /* 0x000033403a0f7816 */ /* 0x000fe40000000013 */
[----:B------:R-:W-:Y:S02]  /*c170*/  PRMT R11, R74, 0x3340, R11 ;  /* 0x000033404a0b7816 */ /* 0x000fe4000000000b */
[----:B------:R-:W-:Y:S02]  /*c180*/  LOP3.LUT R78, R78, 0xffff, RZ, 0xc0, !PT ;  /* 0x0000ffff4e4e7812 */ /* 0x000fe400078ec0ff */
[----:B------:R-:W-:Y:S02]  /*c190*/  LOP3.LUT R80, R80, 0xffff, RZ, 0xc0, !PT ;  /* 0x0000ffff50507812 */ /* 0x000fe400078ec0ff */
[----:B------:R-:W-:-:S02]  /*c1a0*/  F2FP.SATFINITE.E4M3.F32.PACK_AB_MERGE_C R64, R65, R64, RZ ;  /* 0x000000404140723e */ /* 0x000fc400048070ff */
[----:B------:R-:W-:Y:S02]  /*c1b0*/  F2FP.SATFINITE.E4M3.F32.PACK_AB_MERGE_C R50, R51, R50, RZ ;  /* 0x000000323332723e */ /* 0x000fe400048070ff */
[----:B------:R-:W-:Y:S02]  /*c1c0*/  F2FP.SATFINITE.E4M3.F32.PACK_AB_MERGE_C R32, R33, R32, RZ ;  /* 0x000000202120723e */ /* 0x000fe400048070ff */
[----:B------:R-:W-:Y:S02]  /*c1d0*/  F2FP.SATFINITE.E4M3.F32.PACK_AB_MERGE_C R66, R67, R66, RZ ;  /* 0x000000424342723e */ /* 0x000fe400048070ff */
[----:B------:R-:W-:Y:S02]  /*c1e0*/  F2FP.SATFINITE.E4M3.F32.PACK_AB_MERGE_C R34, R35, R34, RZ ;  /* 0x000000222322723e */ /* 0x000fe400048070ff */
[----:B------:R-:W-:Y:S02]  /*c1f0*/  F2FP.SATFINITE.E4M3.F32.PACK_AB_MERGE_C R38, R39, R38, RZ ;  /* 0x000000262726723e */ /* 0x000fe400048070ff */
[----:B------:R-:W-:-:S02]  /*c200*/  PRMT R25, R62, 0x3340, R21 ;  /* 0x000033403e197816 */ /* 0x000fc40000000015 */
[----:B------:R-:W-:Y:S02]  /*c210*/  F2FP.SATFINITE.E4M3.F32.PACK_AB_MERGE_C R70, R71, R70, RZ ;  /* 0x000000464746723e */ /* 0x000fe400048070ff */
[----:B------:R-:W-:Y:S02]  /*c220*/  LOP3.LUT R82, R82, 0xffff, RZ, 0xc0, !PT ;  /* 0x0000ffff52527812 */ /* 0x000fe400078ec0ff */
[----:B------:R-:W-:Y:S02]  /*c230*/  LOP3.LUT R64, R64, 0xffff, RZ, 0xc0, !PT ;  /* 0x0000ffff40407812 */ /* 0x000fe400078ec0ff */
        /* <DEDUP_REMOVED lines=8> */
[----:B------:R-:W-:-:S02]  /*c2c0*/  LOP3.LUT R84, R84, 0xffff, RZ, 0xc0, !PT ;  /* 0x0000ffff54547812 */ /* 0x000fc400078ec0ff */
[----:B------:R-:W-:Y:S02]  /*c2d0*/  LOP3.LUT R86, R86, 0xffff, RZ, 0xc0, !PT ;  /* 0x0000ffff56567812 */ /* 0x000fe400078ec0ff */
[----:B------:R-:W-:Y:S01]  /*c2e0*/  LOP3.LUT R68, R68, 0xffff, RZ, 0xc0, !PT ;  /* 0x0000ffff44447812 */ /* 0x000fe200078ec0ff */
[C---:B---3--:R-:W-:Y:S02]  /*c2f0*/  VIADD R3, R97.reuse, 0x1 ;  /* 0x0000000161037836 */ /* 0x048fe40000000000 */
[C---:B------:R-:W-:Y:S02]  /*c300*/  VIADD R2, R97.reuse, 0x2 ;  /* 0x0000000261027836 */ /* 0x040fe40000000000 */
[----:B------:R-:W-:Y:S01]  /*c310*/  VIADD R0, R97, 0x3 ;  /* 0x0000000361007836 */ /* 0x000fe20000000000 */
[----:B------:R-:W-:Y:S01]  /*c320*/  BAR.SYNC.DEFER_BLOCKING 0x0 ;  /* 0x0000000000007b1d */ /* 0x000fe20000010000 */
[----:B------:R-:W-:Y:S02]  /*c330*/  ISETP.GE.AND P1, PT, R3, UR9, PT ;  /* 0x0000000903007c0c */ /* 0x000fe4000bf26270 */
[----:B------:R-:W-:Y:S01]  /*c340*/  ISETP.GE.AND P3, PT, R2, UR9, PT ;  /* 0x0000000902007c0c */ /* 0x000fe2000bf66270 */
[----:B------:R-:W-:Y:S01]  /*c350*/  IMAD.SHL.U32 R2, R57, 0x10, RZ ;  /* 0x0000001039027824 */ /* 0x000fe200078e00ff */
[----:B------:R-:W-:-:S02]  /*c360*/  LOP3.LUT R3, R40, 0xffff, RZ, 0xc0, !PT ;  /* 0x0000ffff28037812 */ /* 0x000fc400078ec0ff */
[----:B------:R-:W-:Y:S02]  /*c370*/  ISETP.GE.AND P2, PT, R0, UR9, PT ;  /* 0x0000000900007c0c */ /* 0x000fe4000bf46270 */
[--C-:B------:R-:W-:Y:S02]  /*c380*/  PRMT R9, R72, 0x3340, R3.reuse ;  /* 0x0000334048097816 */ /* 0x100fe40000000003 */
[----:B------:R-:W-:Y:S02]  /*c390*/  SHF.R.U32.HI R0, RZ, 0x8, R72 ;  /* 0x00000008ff007819 */ /* 0x000fe40000011648 */
[----:B------:R-:W-:Y:S02]  /*c3a0*/  SHF.R.U32.HI R3, RZ, 0x8, R3 ;  /* 0x00000008ff037819 */ /* 0x000fe40000011603 */
[----:B------:R-:W-:Y:S02]  /*c3b0*/  LOP3.LUT R5, R2, 0xf0, RZ, 0xc0, !PT ;  /* 0x000000f002057812 */ /* 0x000fe400078ec0ff */
[----:B------:R-:W-:-:S02]  /*c3c0*/  SHF.R.U32.HI R2, RZ, 0x8, R74 ;  /* 0x00000008ff027819 */ /* 0x000fc4000001164a */
[----:B------:R-:W-:Y:S02]  /*c3d0*/  LOP3.LUT R0, R0, 0xffff, RZ, 0xc0, !PT ;  /* 0x0000ffff00007812 */ /* 0x000fe400078ec0ff */
[----:B------:R-:W-:Y:S02]  /*c3e0*/  LOP3.LUT R3, R3, 0xffff, RZ, 0xc0, !PT ;  /* 0x0000ffff03037812 */ /* 0x000fe400078ec0ff */
[----:B------:R-:W-:Y:S02]  /*c3f0*/  LOP3.LUT R7, R2, 0xffff, RZ, 0xc0, !PT ;  /* 0x0000ffff02077812 */ /* 0x000fe400078ec0ff */
[----:B------:R-:W-:Y:S02]  /*c400*/  IADD3 R8, R6, UR7, R5 ;  /* 0x0000000706087c10 */ /* 0x000fe4000fffe005 */
[----:B------:R-:W-:Y:S02]  /*c410*/  PRMT R10, R0, 0x3340, R3 ;  /* 0x00003340000a7816 */ /* 0x000fe40000000003 */
[----:B------:R-:W-:-:S02]  /*c420*/  PRMT R12, R7, 0x3340, R4 ;  /* 0x00003340070c7816 */ /* 0x000fc40000000004 */
[----:B------:R-:W-:Y:S02]  /*c430*/  SHF.R.U32.HI R3, RZ, 0x8, R58 ;  /* 0x00000008ff037819 */ /* 0x000fe4000001163a */
[----:B------:R-:W-:Y:S02]  /*c440*/  SHF.R.U32.HI R6, RZ, 0x8, R19 ;  /* 0x00000008ff067819 */ /* 0x000fe40000011613 */
[----:B------:R-:W-:Y:S02]  /*c450*/  SHF.R.U32.HI R0, RZ, 0x8, R76 ;  /* 0x00000008ff007819 */ /* 0x000fe4000001164c */
[----:B------:R-:W-:Y:S02]  /*c460*/  SHF.R.U32.HI R4, RZ, 0x8, R17 ;  /* 0x00000008ff047819 */ /* 0x000fe40000011611 */
[----:B--2---:R-:W-:Y:S02]  /*c470*/  LOP3.LUT R7, R98, 0x300, RZ, 0xc0, !PT ;  /* 0x0000030062077812 */ /* 0x004fe400078ec0ff */
[----:B------:R-:W-:-:S02]  /*c480*/  LOP3.LUT R5, R24, 0xffff, RZ, 0xc0, !PT ;  /* 0x0000ffff18057812 */ /* 0x000fc400078ec0ff */
[----:B------:R-:W-:Y:S02]  /*c490*/  LOP3.LUT R3, R3, 0xffff, RZ, 0xc0, !PT ;  /* 0x0000ffff03037812 */ /* 0x000fe400078ec0ff */
[----:B------:R-:W-:Y:S02]  /*c4a0*/  LOP3.LUT R6, R6, 0xffff, RZ, 0xc0, !PT ;  /* 0x0000ffff06067812 */ /* 0x000fe400078ec0ff */
[----:B------:R-:W-:Y:S02]  /*c4b0*/  LOP3.LUT R17, R0, 0xffff, RZ, 0xc0, !PT ;  /* 0x0000ffff00117812 */ /* 0x000fe400078ec0ff */
[----:B------:R-:W-:Y:S01]  /*c4c0*/  LOP3.LUT R4, R4, 0xffff, RZ, 0xc0, !PT ;  /* 0x0000ffff04047812 */ /* 0x000fe200078ec0ff */
[----:B------:R-:W-:Y:S01]  /*c4d0*/  IMAD.IADD R22, R7, 0x1, R8 ;  /* 0x0000000107167824 */ /* 0x000fe200078e0208 */
[----:B------:R-:W-:Y:S02]  /*c4e0*/  PRMT R13, R56, 0x3340, R5 ;  /* 0x00003340380d7816 */ /* 0x000fe40000000005 */
[----:B------:R-:W-:-:S02]  /*c4f0*/  PRMT R16, R3, 0x3340, R6 ;  /* 0x0000334003107816 */ /* 0x000fc40000000006 */
[----:B------:R-:W-:Y:S02]  /*c500*/  SHF.R.U32.HI R2, RZ, 0x8, R56 ;  /* 0x00000008ff027819 */ /* 0x000fe40000011638 */
[----:B------:R-:W-:Y:S02]  /*c510*/  SHF.R.U32.HI R5, RZ, 0x8, R5 ;  /* 0x00000008ff057819 */ /* 0x000fe40000011605 */
[----:B------:R-:W-:Y:S02]  /*c520*/  PRMT R19, R17, 0x3340, R4 ;  /* 0x0000334011137816 */ /* 0x000fe40000000004 */
[----:B------:R-:W-:Y:S02]  /*c530*/  SHF.R.U32.HI R3, RZ, 0x8, R60 ;  /* 0x00000008ff037819 */ /* 0x000fe4000001163c */
[----:B------:R-:W-:Y:S02]  /*c540*/  SHF.R.U32.HI R4, RZ, 0x8, R62 ;  /* 0x00000008ff047819 */ /* 0x000fe4000001163e */
[----:B------:R-:W-:-:S02]  /*c550*/  SHF.R.U32.HI R8, RZ, 0x8, R21 ;  /* 0x00000008ff087819 */ /* 0x000fc40000011615 */
[----:B------:R-:W-:Y:S02]  /*c560*/  LOP3.LUT R2, R2, 0xffff, RZ, 0xc0, !PT ;  /* 0x0000ffff02027812 */ /* 0x000fe400078ec0ff */
[----:B------:R-:W-:Y:S02]  /*c570*/  LOP3.LUT R5, R5, 0xffff, RZ, 0xc0, !PT ;  /* 0x0000ffff05057812 */ /* 0x000fe400078ec0ff */
[----:B------:R-:W-:Y:S02]  /*c580*/  LOP3.LUT R24, R3, 0xffff, RZ, 0xc0, !PT ;  /* 0x0000ffff03187812 */ /* 0x000fe400078ec0ff */
[----:B------:R-:W-:Y:S02]  /*c590*/  LOP3.LUT R3, R4, 0xffff, RZ, 0xc0, !PT ;  /* 0x0000ffff04037812 */ /* 0x000fe400078ec0ff */
[----:B------:R-:W-:Y:S02]  /*c5a0*/  LOP3.LUT R8, R8, 0xffff, RZ, 0xc0, !PT ;  /* 0x0000ffff08087812 */ /* 0x000fe400078ec0ff */
[----:B------:R-:W-:-:S02]  /*c5b0*/  PRMT R14, R2, 0x3340, R5 ;  /* 0x00003340020e7816 */ /* 0x000fc40000000005 */
[----:B------:R-:W-:Y:S02]  /*c5c0*/  PRMT R26, R3, 0x3340, R8 ;  /* 0x00003340031a7816 */ /* 0x000fe40000000008 */
[----:B------:R-:W-:Y:S02]  /*c5d0*/  PRMT R8, R9, 0x5410, R10 ;  /* 0x0000541009087816 */ /* 0x000fe4000000000a */
[----:B------:R-:W-:Y:S02]  /*c5e0*/  PRMT R9, R11, 0x5410, R12 ;  /* 0x000054100b097816 */ /* 0x000fe4000000000c */
[----:B------:R-:W-:Y:S02]  /*c5f0*/  PRMT R10, R13, 0x5410, R14 ;  /* 0x000054100d0a7816 */ /* 0x000fe4000000000e */
[----:B------:R-:W-:Y:S02]  /*c600*/  PRMT R11, R15, 0x5410, R16 ;  /* 0x000054100f0b7816 */ /* 0x000fe40000000010 */
[----:B------:R-:W-:-:S03]  /*c610*/  LOP3.LUT R5, R46, 0xffff, RZ, 0xc0, !PT ;  /* 0x0000ffff2e057812 */ /* 0x000fc600078ec0ff */
[----:B------:R0:W-:Y:S01]  /*c620*/  STSM.16.M88.4 [R22], R8 ;  /* 0x0000000816007844 */ /* 0x0001e20000000200 */
[----:B------:R-:W-:Y:S02]  /*c630*/  LOP3.LUT R17, R48, 0xffff, RZ, 0xc0, !PT ;  /* 0x0000ffff30117812 */ /* 0x000fe400078ec0ff */
[----:B------:R-:W-:Y:S02]  /*c640*/  LOP3.LUT R7, R28, 0xffff, RZ, 0xc0, !PT ;  /* 0x0000ffff1c077812 */ /* 0x000fe400078ec0ff */
[----:B------:R-:W-:Y:S02]  /*c650*/  PRMT R20, R78, 0x3340, R5 ;  /* 0x000033404e147816 */ /* 0x000fe40000000005 */
[----:B------:R-:W-:Y:S02]  /*c660*/  SHF.R.U32.HI R2, RZ, 0x8, R80 ;  /* 0x00000008ff027819 */ /* 0x000fe40000011650 */
[----:B------:R-:W-:Y:S02]  /*c670*/  SHF.R.U32.HI R6, RZ, 0x8, R17 ;  /* 0x00000008ff067819 */ /* 0x000fe40000011611 */
[----:B------:R-:W-:-:S02]  /*c680*/  SHF.R.U32.HI R0, RZ, 0x8, R78 ;  /* 0x00000008ff007819 */ /* 0x000fc4000001164e */
[----:B------:R-:W-:Y:S02]  /*c690*/  SHF.R.U32.HI R5, RZ, 0x8, R5 ;  /* 0x00000008ff057819 */ /* 0x000fe40000011605 */
[--C-:B------:R-:W-:Y:S02]  /*c6a0*/  PRMT R23, R60, 0x3340, R7.reuse ;  /* 0x000033403c177816 */ /* 0x100fe40000000007 */
[----:B------:R-:W-:Y:S02]  /*c6b0*/  SHF.R.U32.HI R7, RZ, 0x8, R7 ;  /* 0x00000008ff077819 */ /* 0x000fe40000011607 */
[----:B------:R-:W-:Y:S02]  /*c6c0*/  PRMT R27, R80, 0x3340, R17 ;  /* 0x00003340501b7816 */ /* 0x000fe40000000011 */
[----:B------:R-:W-:Y:S02]  /*c6d0*/  LOP3.LUT R17, R2, 0xffff, RZ, 0xc0, !PT ;  /* 0x0000ffff02117812 */ /* 0x000fe400078ec0ff */
[----:B------:R-:W-:-:S02]  /*c6e0*/  LOP3.LUT R6, R6, 0xffff, RZ, 0xc0, !PT ;  /* 0x0000ffff06067812 */ /* 0x000fc400078ec0ff */
[----:B------:R-:W-:Y:S02]  /*c6f0*/  LOP3.LUT R0, R0, 0xffff, RZ, 0xc0, !PT ;  /* 0x0000ffff00007812 */ /* 0x000fe400078ec0ff */
[----:B------:R-:W-:Y:S02]  /*c700*/  LOP3.LUT R5, R5, 0xffff, RZ, 0xc0, !PT ;  /* 0x0000ffff05057812 */ /* 0x000fe400078ec0ff */
[----:B------:R-:W-:Y:S02]  /*c710*/  LOP3.LUT R7, R7, 0xffff, RZ, 0xc0, !PT ;  /* 0x0000ffff07077812 */ /* 0x000fe400078ec0ff */
[----:B------:R-:W-:Y:S02]  /*c720*/  PRMT R28, R17, 0x3340, R6 ;  /* 0x00003340111c7816 */ /* 0x000fe40000000006 */
[----:B------:R-:W-:Y:S02]  /*c730*/  PRMT R21, R0, 0x3340, R5 ;  /* 0x0000334000157816 */ /* 0x000fe40000000005 */
[----:B------:R-:W-:-:S02]  /*c740*/  LOP3.LUT R17, R57, 0x7f, RZ, 0xc0, !PT ;  /* 0x0000007f39117812 */ /* 0x000fc400078ec0ff */
[----:B------:R-:W-:Y:S02]  /*c750*/  PRMT R24, R24, 0x3340, R7 ;  /* 0x0000334018187816 */ /* 0x000fe40000000007 */
[----:B------:R-:W-:Y:S02]  /*c760*/  LOP3.LUT R3, R50, 0xffff, RZ, 0xc0, !PT ;  /* 0x0000ffff32037812 */ /* 0x000fe400078ec0ff */
[----:B------:R-:W-:Y:S02]  /*c770*/  LOP3.LUT R5, R32, 0xffff, RZ, 0xc0, !PT ;  /* 0x0000ffff20057812 */ /* 0x000fe400078ec0ff */
[----:B------:R-:W-:Y:S02]  /*c780*/  LOP3.LUT R7, R34, 0xffff, RZ, 0xc0, !PT ;  /* 0x0000ffff22077812 */ /* 0x000fe400078ec0ff */
[----:B------:R-:W-:Y:S02]  /*c790*/  LOP3.LUT R13, R38, 0xffff, RZ, 0xc0, !PT ;  /* 0x0000ffff260d7812 */ /* 0x000fe400078ec0ff */
[----:B------:R-:W-:Y:S01]  /*c7a0*/  LEA R17, R17, UR7, 0x4 ;  /* 0x0000000711117c11 */ /* 0x000fe2000f8e20ff */
[----:B------:R-:W-:Y:S01]  /*c7b0*/  ULDC UR7, c[0x0][0x228] ;  /* 0x00008a0000077ab9 */ /* 0x000fe20000000800 */
[----:B------:R-:W-:-:S02]  /*c7c0*/  PRMT R29, R82, 0x3340, R3 ;  /* 0x00003340521d7816 */ /* 0x000fc40000000003 */
[----:B------:R-:W-:Y:S02]  /*c7d0*/  SHF.R.U32.HI R4, RZ, 0x8, R3 ;  /* 0x00000008ff047819 */ /* 0x000fe40000011603 */
[--C-:B------:R-:W-:Y:S02]  /*c7e0*/  PRMT R30, R64, 0x3340, R5.reuse ;  /* 0x00003340401e7816 */ /* 0x100fe40000000005 */
[----:B------:R-:W-:Y:S02]  /*c7f0*/  SHF.R.U32.HI R0, RZ, 0x8, R82 ;  /* 0x00000008ff007819 */ /* 0x000fe40000011652 */
[----:B------:R-:W-:Y:S02]  /*c800*/  SHF.R.U32.HI R2, RZ, 0x8, R64 ;  /* 0x00000008ff027819 */ /* 0x000fe40000011640 */
[----:B------:R-:W-:Y:S02]  /*c810*/  SHF.R.U32.HI R5, RZ, 0x8, R5 ;  /* 0x00000008ff057819 */ /* 0x000fe40000011605 */
[----:B------:R-:W-:-:S02]  /*c820*/  SHF.R.U32.HI R3, RZ, 0x8, R66 ;  /* 0x00000008ff037819 */ /* 0x000fc40000011642 */
[----:B------:R-:W-:Y:S02]  /*c830*/  SHF.R.U32.HI R6, RZ, 0x8, R7 ;  /* 0x00000008ff067819 */ /* 0x000fe40000011607 */
[--C-:B------:R-:W-:Y:S02]  /*c840*/  PRMT R38, R70, 0x3340, R13.reuse ;  /* 0x0000334046267816 */ /* 0x100fe4000000000d */
[----:B0-----:R-:W-:Y:S01]  /*c850*/  SHF.R.U32.HI R8, RZ, 0x8, R13 ;  /* 0x00000008ff087819 */ /* 0x001fe2000001160d */
[----:B------:R-:W-:Y:S01]  /*c860*/  BAR.SYNC.DEFER_BLOCKING 0x0 ;  /* 0x0000000000007b1d */ /* 0x000fe20000010000 */
[----:B------:R-:W-:Y:S02]  /*c870*/  PRMT R32, R66, 0x3340, R7 ;  /* 0x0000334042207816 */ /* 0x000fe40000000007 */
[----:B------:R-:W-:Y:S02]  /*c880*/  LOP3.LUT R7, R0, 0xffff, RZ, 0xc0, !PT ;  /* 0x0000ffff00077812 */ /* 0x000fe400078ec0ff */
[----:B------:R-:W-:-:S02]  /*c890*/  LOP3.LUT R4, R4, 0xffff, RZ, 0xc0, !PT ;  /* 0x0000ffff04047812 */ /* 0x000fc400078ec0ff */
[----:B------:R-:W-:Y:S02]  /*c8a0*/  LOP3.LUT R2, R2, 0xffff, RZ, 0xc0, !PT ;  /* 0x0000ffff02027812 */ /* 0x000fe400078ec0ff */
[----:B------:R-:W-:Y:S02]  /*c8b0*/  LOP3.LUT R5, R5, 0xffff, RZ, 0xc0, !PT ;  /* 0x0000ffff05057812 */ /* 0x000fe400078ec0ff */
[----:B------:R-:W-:Y:S02]  /*c8c0*/  LOP3.LUT R3, R3, 0xffff, RZ, 0xc0, !PT ;  /* 0x0000ffff03037812 */ /* 0x000fe400078ec0ff */
[----:B------:R-:W-:Y:S02]  /*c8d0*/  LOP3.LUT R6, R6, 0xffff, RZ, 0xc0, !PT ;  /* 0x0000ffff06067812 */ /* 0x000fe400078ec0ff */
[----:B------:R-:W-:Y:S02]  /*c8e0*/  PRMT R16, R7, 0x3340, R4 ;  /* 0x0000334007107816 */ /* 0x000fe40000000004 */
[----:B------:R-:W-:-:S02]  /*c8f0*/  PRMT R31, R2, 0x3340, R5 ;  /* 0x00003340021f7816 */ /* 0x000fc40000000005 */
[----:B------:R-:W-:Y:S01]  /*c900*/  PRMT R33, R3, 0x3340, R6 ;  /* 0x0000334003217816 */ /* 0x000fe20000000006 */
[----:B------:R-:W0:Y:S01]  /*c910*/  LDS.128 R12, [R17] ;  /* 0x00000000110c7984 */ /* 0x000e220000000c00 */
[----:B------:R-:W-:Y:S02]  /*c920*/  LOP3.LUT R5, R52, 0xffff, RZ, 0xc0, !PT ;  /* 0x0000ffff34057812 */ /* 0x000fe400078ec0ff */
[----:B------:R-:W-:Y:S02]  /*c930*/  LOP3.LUT R3, R54, 0xffff, RZ, 0xc0, !PT ;  /* 0x0000ffff36037812 */ /* 0x000fe400078ec0ff */
[----:B------:R-:W-:Y:S02]  /*c940*/  LOP3.LUT R7, R36, 0xffff, RZ, 0xc0, !PT ;  /* 0x0000ffff24077812 */ /* 0x000fe400078ec0ff */
[----:B------:R-:W-:Y:S02]  /*c950*/  PRMT R34, R84, 0x3340, R5 ;  /* 0x0000334054227816 */ /* 0x000fe40000000005 */
[----:B------:R-:W-:-:S02]  /*c960*/  PRMT R35, R86, 0x3340, R3 ;  /* 0x0000334056237816 */ /* 0x000fc40000000003 */
[----:B------:R-:W-:Y:S02]  /*c970*/  SHF.R.U32.HI R6, RZ, 0x8, R3 ;  /* 0x00000008ff067819 */ /* 0x000fe40000011603 */
[----:B------:R-:W-:Y:S02]  /*c980*/  PRMT R36, R68, 0x3340, R7 ;  /* 0x0000334044247816 */ /* 0x000fe40000000007 */
[----:B------:R-:W-:Y:S02]  /*c990*/  SHF.R.U32.HI R0, RZ, 0x8, R84 ;  /* 0x00000008ff007819 */ /* 0x000fe40000011654 */
[----:B------:R-:W-:Y:S02]  /*c9a0*/  SHF.R.U32.HI R5, RZ, 0x8, R5 ;  /* 0x00000008ff057819 */ /* 0x000fe40000011605 */
[----:B------:R-:W-:Y:S02]  /*c9b0*/  SHF.R.U32.HI R2, RZ, 0x8, R86 ;  /* 0x00000008ff027819 */ /* 0x000fe40000011656 */
[----:B------:R-:W-:-:S02]  /*c9c0*/  SHF.R.U32.HI R3, RZ, 0x8, R68 ;  /* 0x00000008ff037819 */ /* 0x000fc40000011644 */
[----:B------:R-:W-:Y:S02]  /*c9d0*/  SHF.R.U32.HI R7, RZ, 0x8, R7 ;  /* 0x00000008ff077819 */ /* 0x000fe40000011607 */
[----:B------:R-:W-:Y:S02]  /*c9e0*/  SHF.R.U32.HI R4, RZ, 0x8, R70 ;  /* 0x00000008ff047819 */ /* 0x000fe40000011646 */
        /* <DEDUP_REMOVED lines=13> */
[----:B------:R-:W-:Y:S01]  /*cac0*/  PRMT R7, R25, 0x5410, R26 ;  /* 0x0000541019077816 */ /* 0x000fe2000000001a */
[----:B------:R-:W-:Y:S01]  /*cad0*/  BAR.SYNC.DEFER_BLOCKING 0x0 ;  /* 0x0000000000007b1d */ /* 0x000fe20000010000 */
[----:B------:R-:W-:-:S05]  /*cae0*/  LOP3.LUT R8, R8, 0xffff, RZ, 0xc0, !PT ;  /* 0x0000ffff08087812 */ /* 0x000fca00078ec0ff */
[----:B------:R-:W-:Y:S02]  /*caf0*/  STSM.16.M88.4 [R22], R4 ;  /* 0x0000000416007844 */ /* 0x000fe40000000200 */
[----:B------:R-:W-:Y:S01]  /*cb00*/  BAR.SYNC.DEFER_BLOCKING 0x0 ;  /* 0x0000000000007b1d */ /* 0x000fe20000010000 */
[----:B------:R-:W-:Y:S02]  /*cb10*/  PRMT R39, R11, 0x3340, R8 ;  /* 0x000033400b277816 */ /* 0x000fe40000000008 */
[----:B------:R-:W-:-:S03]  /*cb20*/  PRMT R30, R30, 0x5410, R31 ;  /* 0x000054101e1e7816 */ /* 0x000fc6000000001f */
[----:B------:R-:W1:Y:S01]  /*cb30*/  LDS.128 R8, [R17] ;  /* 0x0000000011087984 */ /* 0x000e620000000c00 */
[----:B------:R-:W-:Y:S02]  /*cb40*/  PRMT R28, R27, 0x5410, R28 ;  /* 0x000054101b1c7816 */ /* 0x000fe4000000001c */
[----:B------:R-:W-:Y:S02]  /*cb50*/  PRMT R29, R29, 0x5410, R16 ;  /* 0x000054101d1d7816 */ /* 0x000fe40000000010 */
[----:B------:R-:W-:Y:S01]  /*cb60*/  PRMT R31, R32, 0x5410, R33 ;  /* 0x00005410201f7816 */ /* 0x000fe20000000021 */
[----:B------:R-:W-:Y:S06]  /*cb70*/  BAR.SYNC.DEFER_BLOCKING 0x0 ;  /* 0x0000000000007b1d */ /* 0x000fec0000010000 */
[----:B------:R2:W-:Y:S02]  /*cb80*/  STSM.16.M88.4 [R22], R28 ;  /* 0x0000001c16007844 */ /* 0x0005e40000000200 */
[----:B------:R-:W-:Y:S01]  /*cb90*/  BAR.SYNC.DEFER_BLOCKING 0x0 ;  /* 0x0000000000007b1d */ /* 0x000fe20000010000 */
[----:B------:R-:W-:-:S02]  /*cba0*/  PRMT R32, R34, 0x5410, R3 ;  /* 0x0000541022207816 */ /* 0x000fc40000000003 */
[----:B------:R-:W-:-:S03]  /*cbb0*/  PRMT R33, R35, 0x5410, R2 ;  /* 0x0000541023217816 */ /* 0x000fc60000000002 */
[----:B------:R-:W3:Y:S01]  /*cbc0*/  LDS.128 R4, [R17] ;  /* 0x0000000011047984 */ /* 0x000ee20000000c00 */
[----:B------:R-:W-:Y:S02]  /*cbd0*/  PRMT R34, R36, 0x5410, R37 ;  /* 0x0000541024227816 */ /* 0x000fe40000000025 */
[----:B------:R-:W-:Y:S01]  /*cbe0*/  PRMT R35, R38, 0x5410, R39 ;  /* 0x0000541026237816 */ /* 0x000fe20000000027 */
[----:B------:R-:W-:Y:S01]  /*cbf0*/  BAR.SYNC.DEFER_BLOCKING 0x0 ;  /* 0x0000000000007b1d */ /* 0x000fe20000010000 */
[C---:B----4-:R-:W-:Y:S01]  /*cc00*/  IMAD R0, R89.reuse, R41, RZ ;  /* 0x0000002959007224 */ /* 0x050fe200078e02ff */
[----:B------:R-:W-:Y:S01]  /*cc10*/  ISETP.GE.AND P0, PT, R89, UR8, PT ;  /* 0x0000000859007c0c */ /* 0x000fe2000bf06270 */
[----:B------:R-:W-:-:S03]  /*cc20*/  IMAD R21, R97, UR6, RZ ;  /* 0x0000000661157c24 */ /* 0x000fc6000f8e02ff */
[C---:B------:R-:W-:Y:S02]  /*cc30*/  IADD3 R3, P4, R0.reuse, UR4, RZ ;  /* 0x0000000400037c10 */ /* 0x040fe4000ff9e0ff */
[----:B------:R-:W-:Y:S01]  /*cc40*/  ISETP.LT.AND P0, PT, R97, UR9, !P0 ;  /* 0x0000000961007c0c */ /* 0x000fe2000c701270 */
[----:B------:R-:W-:Y:S01]  /*cc50*/  IMAD R16, R41, 0x80, R0 ;  /* 0x0000008029107824 */ /* 0x000fe200078e0200 */
[----:B------:R4:W-:Y:S01]  /*cc60*/  STSM.16.M88.4 [R22], R32 ;  /* 0x0000002016007844 */ /* 0x0009e20000000200 */
[----:B------:R-:W-:Y:S02]  /*cc70*/  SHF.R.S32.HI R27, RZ, 0x1f, R21 ;  /* 0x0000001fff1b7819 */ /* 0x000fe40000011415 */
[----:B------:R-:W-:Y:S02]  /*cc80*/  LEA.HI.X.SX32 R0, R0, UR5, 0x1, P4 ;  /* 0x0000000500007c11 */ /* 0x000fe4000a0f0eff */
[----:B------:R-:W-:Y:S02]  /*cc90*/  IADD3 R18, P5, R21, R3, RZ ;  /* 0x0000000315127210 */ /* 0x000fe40007fbe0ff */
[----:B------:R-:W-:-:S02]  /*cca0*/  ISETP.GE.AND P4, PT, R97, UR9, PT ;  /* 0x0000000961007c0c */ /* 0x000fc4000bf86270 */
[----:B0-----:R-:W-:Y:S01]  /*ccb0*/  PRMT R25, R12, 0x7770, RZ ;  /* 0x000077700c197816 */ /* 0x001fe200000000ff */
[----:B------:R-:W-:Y:S01]  /*ccc0*/  IMAD.X R19, R27, 0x1, R0, P5 ;  /* 0x000000011b137824 */ /* 0x000fe200028e0600 */
[----:B------:R-:W-:Y:S01]  /*ccd0*/  BAR.SYNC.DEFER_BLOCKING 0x0 ;  /* 0x0000000000007b1d */ /* 0x000fe20000010000 */
[----:B------:R-:W-:Y:S02]  /*cce0*/  IADD3 R2, P5, R16, UR4, RZ ;  /* 0x0000000410027c10 */ /* 0x000fe4000ffbe0ff */
[----:B-----5:R-:W-:Y:S02]  /*ccf0*/  ISETP.LT.AND P4, PT, R88, UR8, !P4 ;  /* 0x0000000858007c0c */ /* 0x020fe4000e781270 */
[----:B------:R-:W-:Y:S01]  /*cd00*/  LEA.HI.X.SX32 R16, R16, UR5, 0x1, P5 ;  /* 0x0000000510107c11 */ /* 0x000fe2000a8f0eff */
[----:B------:R-:W-:Y:S01]  /*cd10*/  VIADD R24, R21, UR6 ;  /* 0x0000000615187c36 */ /* 0x000fe20008000000 */
[----:B--2---:R-:W-:Y:S01]  /*cd20*/  PRMT R29, R12, 0x7771, RZ ;  /* 0x000077710c1d7816 */ /* 0x004fe200000000ff */
[----:B------:R-:W-:Y:S01]  /*cd30*/  VIADD R23, R97, 0x4 ;  /* 0x0000000461177836 */ /* 0x000fe20000000000 */
[----:B------:R-:W-:Y:S01]  /*cd40*/  ISETP.LT.AND P5, PT, R89, UR8, !P1 ;  /* 0x0000000859007c0c */ /* 0x000fe2000cfa1270 */
[----:B------:R-:W-:Y:S01]  /*cd50*/  VIADD R26, R97, 0x5 ;  /* 0x00000005611a7836 */ /* 0x000fe20000000000 */
[----:B------:R-:W-:Y:S01]  /*cd60*/  SHF.R.S32.HI R31, RZ, 0x1f, R24 ;  /* 0x0000001fff1f7819 */ /* 0x000fe20000011418 */
[----:B------:R-:W-:Y:S01]  /*cd70*/  ULDC UR4, c[0x0][0x228] ;  /* 0x00008a0000047ab9 */ /* 0x000fe20000000800 */
[----:B----4-:R-:W-:Y:S01]  /*cd80*/  IADD3 R22, P6, R24, R3, RZ ;  /* 0x0000000318167210 */ /* 0x010fe20007fde0ff */
[----:B------:R-:W-:Y:S01]  /*cd90*/  ULDC UR5, c[0x0][0x228] ;  /* 0x00008a0000057ab9 */ /* 0x000fe20000000800 */
[----:B------:R0:W-:Y:S01]  /*cda0*/  @P0 STG.E.U8 desc[UR44][R18.64], R25 ;  /* 0x0000001912000986 */ /* 0x0001e2000c10112c */
[----:B------:R-:W-:-:S05]  /*cdb0*/  IADD3 R20, P0, R21, R2, RZ ;  /* 0x0000000215147210 */ /* 0x000fca0007f1e0ff */
[----:B------:R-:W-:Y:S01]  /*cdc0*/  IMAD.X R21, R27, 0x1, R16, P0 ;  /* 0x000000011b157824 */ /* 0x000fe200000e0610 */
[----:B------:R-:W-:-:S04]  /*cdd0*/  ISETP.GE.AND P0, PT, R23, UR9, PT ;  /* 0x0000000917007c0c */ /* 0x000fc8000bf06270 */
[----:B------:R2:W-:Y:S01]  /*cde0*/  @P4 STG.E.U8 desc[UR44][R20.64], R29 ;  /* 0x0000001d14004986 */ /* 0x0005e2000c10112c */
[----:B------:R-:W-:Y:S01]  /*cdf0*/  ISETP.LT.AND P4, PT, R88, UR8, !P1 ;  /* 0x0000000858007c0c */ /* 0x000fe2000cf81270 */
[----:B------:R-:W-:Y:S01]  /*ce00*/  IMAD.X R23, R31, 0x1, R0, P6 ;  /* 0x000000011f177824 */ /* 0x000fe200030e0600 */
[----:B------:R-:W-:Y:S01]  /*ce10*/  PRMT R33, R12, 0x7772, RZ ;  /* 0x000077720c217816 */ /* 0x000fe200000000ff */
[C---:B------:R-:W-:Y:S01]  /*ce20*/  VIADD R27, R24.reuse, UR6 ;  /* 0x00000006181b7c36 */ /* 0x040fe20008000000 */
[----:B0-----:R-:W-:Y:S02]  /*ce30*/  IADD3 R18, P1, R24, R2, RZ ;  /* 0x0000000218127210 */ /* 0x001fe40007f3e0ff */
[----:B------:R-:W-:Y:S01]  /*ce40*/  ISETP.LT.AND P6, PT, R89, UR8, !P3 ;  /* 0x0000000859007c0c */ /* 0x000fe2000dfc1270 */
[----:B------:R0:W-:Y:S01]  /*ce50*/  @P5 STG.E.U8 desc[UR44][R22.64], R33 ;  /* 0x0000002116005986 */ /* 0x0001e2000c10112c */
[----:B------:R-:W-:Y:S01]  /*ce60*/  SHF.R.S32.HI R35, RZ, 0x1f, R27 ;  /* 0x0000001fff237819 */ /* 0x000fe2000001141b */
[----:B------:R-:W-:Y:S01]  /*ce70*/  IMAD.X R19, R31, 0x1, R16, P1 ;  /* 0x000000011f137824 */ /* 0x000fe200008e0610 */
[----:B------:R-:W-:-:S02]  /*ce80*/  IADD3 R24, P5, R27, R3, RZ ;  /* 0x000000031b187210 */ /* 0x000fc40007fbe0ff */
[----:B--2---:R-:W-:Y:S02]  /*ce90*/  PRMT R29, R12, 0x7773, RZ ;  /* 0x000077730c1d7816 */ /* 0x004fe400000000ff */
[----:B------:R-:W-:Y:S01]  /*cea0*/  PRMT R31, R13, 0x7770, RZ ;  /* 0x000077700d1f7816 */ /* 0x000fe200000000ff */
[----:B------:R-:W-:Y:S01]  /*ceb0*/  IMAD.X R25, R35, 0x1, R0, P5 ;  /* 0x0000000123197824 */ /* 0x000fe200028e0600 */
[----:B------:R-:W-:Y:S01]  /*cec0*/  ISETP.GE.AND P1, PT, R26, UR9, PT ;  /* 0x000000091a007c0c */ /* 0x000fe2000bf26270 */
[----:B------:R2:W-:Y:S01]  /*ced0*/  @P4 STG.E.U8 desc[UR44][R18.64], R29 ;  /* 0x0000001d12004986 */ /* 0x0005e2000c10112c */
[----:B------:R-:W-:Y:S01]  /*cee0*/  ISETP.LT.AND P4, PT, R88, UR8, !P3 ;  /* 0x0000000858007c0c */ /* 0x000fe2000df81270 */
[----:B------:R-:W-:Y:S01]  /*cef0*/  VIADD R26, R27, UR6 ;  /* 0x000000061b1a7c36 */ /* 0x000fe20008000000 */
[----:B------:R-:W-:Y:S02]  /*cf00*/  ISETP.LT.AND P5, PT, R89, UR8, !P2 ;  /* 0x0000000859007c0c */ /* 0x000fe4000d7a1270 */
[----:B------:R-:W-:Y:S01]  /*cf10*/  IADD3 R20, P3, R27, R2, RZ ;  /* 0x000000021b147210 */ /* 0x000fe20007f7e0ff */
[----:B------:R4:W-:Y:S01]  /*cf20*/  @P6 STG.E.U8 desc[UR44][R24.64], R31 ;  /* 0x0000001f18006986 */ /* 0x0009e2000c10112c */
[----:B------:R-:W-:-:S02]  /*cf30*/  SHF.R.S32.HI R27, RZ, 0x1f, R26 ;  /* 0x0000001fff1b7819 */ /* 0x000fc4000001141a */
[----:B0-----:R-:W-:Y:S01]  /*cf40*/  IADD3 R22, P6, R26, R3, RZ ;  /* 0x000000031a167210 */ /* 0x001fe20007fde0ff */
[----:B------:R-:W-:Y:S01]  /*cf50*/  IMAD.X R21, R35, 0x1, R16, P3 ;  /* 0x0000000123157824 */ /* 0x000fe200018e0610 */
[----:B--2---:R-:W-:-:S03]  /*cf60*/  PRMT R29, R13, 0x7771, RZ ;  /* 0x000077710d1d7816 */ /* 0x004fc600000000ff */
[----:B------:R-:W-:Y:S01]  /*cf70*/  IMAD.X R23, R27, 0x1, R0, P6 ;  /* 0x000000011b177824 */ /* 0x000fe200030e0600 */
[----:B----4-:R-:W-:Y:S01]  /*cf80*/  PRMT R25, R13, 0x7772, RZ ;  /* 0x000077720d197816 */ /* 0x010fe200000000ff */
[----:B------:R-:W-:Y:S01]  /*cf90*/  @P4 STG.E.U8 desc[UR44][R20.64], R29 ;  /* 0x0000001d14004986 */ /* 0x000fe2000c10112c */
[----:B------:R-:W-:Y:S01]  /*cfa0*/  VIADD R12, R97, 0x6 ;  /* 0x00000006610c7836 */ /* 0x000fe20000000000 */
[C---:B------:R-:W-:Y:S01]  /*cfb0*/  IADD3 R18, P4, R26.reuse, R2, RZ ;  /* 0x000000021a127210 */ /* 0x040fe20007f9e0ff */
[----:B------:R-:W-:Y:S01]  /*cfc0*/  VIADD R26, R26, UR6 ;  /* 0x000000061a1a7c36 */ /* 0x000fe20008000000 */
[----:B------:R-:W-:Y:S01]  /*cfd0*/  ISETP.LT.AND P2, PT, R88, UR8, !P2 ;  /* 0x0000000858007c0c */ /* 0x000fe2000d741270 */
[----:B------:R0:W-:Y:S01]  /*cfe0*/  @P5 STG.E.U8 desc[UR44][R22.64], R25 ;  /* 0x0000001916005986 */ /* 0x0001e2000c10112c */
[----:B------:R-:W-:Y:S02]  /*cff0*/  ISETP.LT.AND P5, PT, R89, UR8, !P0 ;  /* 0x0000000859007c0c */ /* 0x000fe4000c7a1270 */
[----:B------:R-:W-:-:S02]  /*d000*/  ISETP.GE.AND P3, PT, R12, UR9, PT ;  /* 0x000000090c007c0c */ /* 0x000fc4000bf66270 */
[----:B------:R-:W-:Y:S02]  /*d010*/  SHF.R.S32.HI R33, RZ, 0x1f, R26 ;  /* 0x0000001fff217819 */ /* 0x000fe4000001141a */
[-C--:B------:R-:W-:Y:S01]  /*d020*/  IADD3 R12, P6, R26, R3.reuse, RZ ;  /* 0x000000031a0c7210 */ /* 0x080fe20007fde0ff */
[----:B------:R-:W-:Y:S01]  /*d030*/  IMAD.X R19, R27, 0x1, R16, P4 ;  /* 0x000000011b137824 */ /* 0x000fe200020e0610 */
[----:B------:R-:W-:Y:S02]  /*d040*/  PRMT R27, R13, 0x7773, RZ ;  /* 0x000077730d1b7816 */ /* 0x000fe400000000ff */
[----:B------:R-:W-:Y:S01]  /*d050*/  PRMT R31, R14, 0x7770, RZ ;  /* 0x000077700e1f7816 */ /* 0x000fe200000000ff */
[----:B------:R-:W-:Y:S01]  /*d060*/  IMAD.X R13, R33, 0x1, R0, P6 ;  /* 0x00000001210d7824 */ /* 0x000fe200030e0600 */
[----:B------:R-:W-:Y:S01]  /*d070*/  ISETP.LT.AND P0, PT, R88, UR8, !P0 ;  /* 0x0000000858007c0c */ /* 0x000fe2000c701270 */
[C---:B0-----:R-:W-:Y:S01]  /*d080*/  VIADD R25, R26.reuse, UR6 ;  /* 0x000000061a197c36 */ /* 0x041fe20008000000 */
[----:B------:R-:W-:Y:S01]  /*d090*/  ISETP.LT.AND P6, PT, R89, UR8, !P1 ;  /* 0x0000000859007c0c */ /* 0x000fe2000cfc1270 */
[----:B------:R0:W-:Y:S01]  /*d0a0*/  @P2 STG.E.U8 desc[UR44][R18.64], R27 ;  /* 0x0000001b12002986 */ /* 0x0001e2000c10112c */
[----:B------:R-:W-:Y:S01]  /*d0b0*/  IADD3 R20, P2, R26, R2, RZ ;  /* 0x000000021a147210 */ /* 0x000fe20007f5e0ff */
[----:B------:R-:W-:Y:S01]  /*d0c0*/  VIADD R24, R97, 0x7 ;  /* 0x0000000761187836 */ /* 0x000fe20000000000 */
[----:B------:R-:W-:Y:S01]  /*d0d0*/  SHF.R.S32.HI R35, RZ, 0x1f, R25 ;  /* 0x0000001fff237819 */ /* 0x000fe20000011419 */
[----:B------:R2:W-:Y:S01]  /*d0e0*/  @P5 STG.E.U8 desc[UR44][R12.64], R31 ;  /* 0x0000001f0c005986 */ /* 0x0005e2000c10112c */
[----:B------:R-:W-:Y:S01]  /*d0f0*/  IADD3 R22, P5, R25, R3, RZ ;  /* 0x0000000319167210 */ /* 0x000fe20007fbe0ff */
[----:B------:R-:W-:Y:S01]  /*d100*/  IMAD.X R21, R33, 0x1, R16, P2 ;  /* 0x0000000121157824 */ /* 0x000fe200010e0610 */
[----:B------:R-:W-:-:S02]  /*d110*/  PRMT R29, R14, 0x7771, RZ ;  /* 0x000077710e1d7816 */ /* 0x000fc400000000ff */
[----:B------:R-:W-:Y:S01]  /*d120*/  ISETP.GE.AND P4, PT, R24, UR9, PT ;  /* 0x0000000918007c0c */ /* 0x000fe2000bf86270 */
[----:B------:R-:W-:Y:S01]  /*d130*/  IMAD.X R23, R35, 0x1, R0, P5 ;  /* 0x0000000123177824 */ /* 0x000fe200028e0600 */
[----:B0-----:R-:W-:Y:S01]  /*d140*/  PRMT R27, R14, 0x7772, RZ ;  /* 0x000077720e1b7816 */ /* 0x001fe200000000ff */
[C---:B------:R-:W-:Y:S01]  /*d150*/  VIADD R24, R97.reuse, 0x8 ;  /* 0x0000000861187836 */ /* 0x040fe20000000000 */
[----:B------:R0:W-:Y:S01]  /*d160*/  @P0 STG.E.U8 desc[UR44][R20.64], R29 ;  /* 0x0000001d14000986 */ /* 0x0001e2000c10112c */
[----:B--2---:R-:W-:-:S03]  /*d170*/  VIADD R13, R97, 0x9 ;  /* 0x00000009610d7836 */ /* 0x004fc60000000000 */
[----:B------:R2:W-:Y:S01]  /*d180*/  @P6 STG.E.U8 desc[UR44][R22.64], R27 ;  /* 0x0000001b16006986 */ /* 0x0005e2000c10112c */
[----:B------:R-:W-:Y:S01]  /*d190*/  ISETP.GE.AND P2, PT, R24, UR9, PT ;  /* 0x0000000918007c0c */ /* 0x000fe2000bf46270 */
[C---:B------:R-:W-:Y:S01]  /*d1a0*/  VIADD R24, R25.reuse, UR6 ;  /* 0x0000000619187c36 */ /* 0x040fe20008000000 */
[----:B------:R-:W-:Y:S02]  /*d1b0*/  IADD3 R12, P6, R25, R2, RZ ;  /* 0x00000002190c7210 */ /* 0x000fe40007fde0ff */
[----:B------:R-:W-:Y:S02]  /*d1c0*/  ISETP.LT.AND P0, PT, R88, UR8, !P1 ;  /* 0x0000000858007c0c */ /* 0x000fe4000cf01270 */
[----:B------:R-:W-:Y:S02]  /*d1d0*/  ISETP.LT.AND P5, PT, R89, UR8, !P3 ;  /* 0x0000000859007c0c */ /* 0x000fe4000dfa1270 */
[----:B------:R-:W-:Y:S01]  /*d1e0*/  ISETP.GE.AND P1, PT, R13, UR9, PT ;  /* 0x000000090d007c0c */ /* 0x000fe2000bf26270 */
[----:B------:R-:W-:Y:S01]  /*d1f0*/  IMAD.X R13, R35, 0x1, R16, P6 ;  /* 0x00000001230d7824 */ /* 0x000fe200030e0610 */
[----:B------:R-:W-:-:S02]  /*d200*/  SHF.R.S32.HI R33, RZ, 0x1f, R24 ;  /* 0x0000001fff217819 */ /* 0x000fc40000011418 */
[----:B------:R-:W-:Y:S02]  /*d210*/  IADD3 R18, P6, R24, R3, RZ ;  /* 0x0000000318127210 */ /* 0x000fe40007fde0ff */
[----:B------:R-:W-:Y:S02]  /*d220*/  PRMT R31, R14, 0x7773, RZ ;  /* 0x000077730e1f7816 */ /* 0x000fe400000000ff */
[----:B0-----:R-:W-:Y:S01]  /*d230*/  PRMT R29, R15, 0x7770, RZ ;  /* 0x000077700f1d7816 */ /* 0x001fe200000000ff */
[----:B------:R-:W-:Y:S01]  /*d240*/  IMAD.X R19, R33, 0x1, R0, P6 ;  /* 0x0000000121137824 */ /* 0x000fe200030e0600 */
[----:B------:R-:W-:Y:S01]  /*d250*/  ISETP.LT.AND P3, PT, R88, UR8, !P3 ;  /* 0x0000000858007c0c */ /* 0x000fe2000df61270 */
[----:B------:R0:W-:Y:S01]  /*d260*/  @P0 STG.E.U8 desc[UR44][R12.64], R31 ;  /* 0x0000001f0c000986 */ /* 0x0001e2000c10112c */
[C---:B------:R-:W-:Y:S01]  /*d270*/  IADD3 R20, P6, R24.reuse, R2, RZ ;  /* 0x0000000218147210 */ /* 0x040fe20007fde0ff */
[----:B------:R-:W-:Y:S02]  /*d280*/  VIADD R24, R24, UR6 ;  /* 0x0000000618187c36 */ /* 0x000fe40008000000 */
[----:B------:R4:W-:Y:S01]  /*d290*/  @P5 STG.E.U8 desc[UR44][R18.64], R29 ;  /* 0x0000001d12005986 */ /* 0x0009e2000c10112c */
[----:B------:R-:W-:Y:S01]  /*d2a0*/  ISETP.LT.AND P5, PT, R89, UR8, !P4 ;  /* 0x0000000859007c0c */ /* 0x000fe2000e7a1270 */
[----:B------:R-:W-:Y:S01]  /*d2b0*/  VIADD R14, R97, 0xa ;  /* 0x0000000a610e7836 */ /* 0x000fe20000000000 */
[----:B------:R-:W-:Y:S01]  /*d2c0*/  PRMT R25, R15, 0x7773, RZ ;  /* 0x000077730f197816 */ /* 0x000fe200000000ff */
[----:B------:R-:W-:Y:S01]  /*d2d0*/  IMAD.X R21, R33, 0x1, R16, P6 ;  /* 0x0000000121157824 */ /* 0x000fe200030e0610 */
[----:B--2---:R-:W-:-:S02]  /*d2e0*/  PRMT R27, R15, 0x7772, RZ ;  /* 0x000077720f1b7816 */ /* 0x004fc400000000ff */
[----:B------:R-:W-:Y:S02]  /*d2f0*/  PRMT R23, R15, 0x7771, RZ ;  /* 0x000077710f177816 */ /* 0x000fe400000000ff */
[----:B------:R-:W-:Y:S02]  /*d300*/  SHF.R.S32.HI R15, RZ, 0x1f, R24 ;  /* 0x0000001fff0f7819 */ /* 0x000fe40000011418 */
[----:B0-----:R-:W-:Y:S01]  /*d310*/  IADD3 R12, P6, R24, R3, RZ ;  /* 0x00000003180c7210 */ /* 0x001fe20007fde0ff */
[----:B------:R0:W-:Y:S01]  /*d320*/  @P3 STG.E.U8 desc[UR44][R20.64], R23 ;  /* 0x0000001714003986 */ /* 0x0001e2000c10112c */
[----:B------:R-:W-:Y:S02]  /*d330*/  ISETP.GE.AND P0, PT, R14, UR9, PT ;  /* 0x000000090e007c0c */ /* 0x000fe4000bf06270 */
[----:B------:R-:W-:Y:S01]  /*d340*/  ISETP.LT.AND P4, PT, R88, UR8, !P4 ;  /* 0x0000000858007c0c */ /* 0x000fe2000e781270 */
[----:B------:R-:W-:Y:S01]  /*d350*/  IMAD.X R13, R15, 0x1, R0, P6 ;  /* 0x000000010f0d7824 */ /* 0x000fe200030e0600 */
[C---:B------:R-:W-:Y:S01]  /*d360*/  IADD3 R14, P3, R24.reuse, R2, RZ ;  /* 0x00000002180e7210 */ /* 0x040fe20007f7e0ff */
[----:B------:R-:W-:Y:S01]  /*d370*/  VIADD R24, R24, UR6 ;  /* 0x0000000618187c36 */ /* 0x000fe20008000000 */
[----:B------:R-:W-:Y:S01]  /*d380*/  ISETP.LT.AND P6, PT, R89, UR8, !P2 ;  /* 0x0000000859007c0c */ /* 0x000fe2000d7c1270 */
[----:B----4-:R-:W-:Y:S01]  /*d390*/  VIADD R19, R97, 0xb ;  /* 0x0000000b61137836 */ /* 0x010fe20000000000 */
[----:B------:R2:W-:Y:S01]  /*d3a0*/  @P5 STG.E.U8 desc[UR44][R12.64], R27 ;  /* 0x0000001b0c005986 */ /* 0x0005e2000c10112c */
[----:B------:R-:W-:Y:S01]  /*d3b0*/  IMAD.X R15, R15, 0x1, R16, P3 ;  /* 0x000000010f0f7824 */ /* 0x000fe200018e0610 */
[----:B------:R-:W-:-:S02]  /*d3c0*/  SHF.R.S32.HI R31, RZ, 0x1f, R24 ;  /* 0x0000001fff1f7819 */ /* 0x000fc40000011418 */
[----:B------:R-:W-:Y:S02]  /*d3d0*/  IADD3 R18, P5, R24, R3, RZ ;  /* 0x0000000318127210 */ /* 0x000fe40007fbe0ff */
[----:B------:R-:W-:Y:S01]  /*d3e0*/  ISETP.GE.AND P3, PT, R19, UR9, PT ;  /* 0x0000000913007c0c */ /* 0x000fe2000bf66270 */
[----:B------:R4:W-:Y:S01]  /*d3f0*/  @P4 STG.E.U8 desc[UR44][R14.64], R25 ;  /* 0x000000190e004986 */ /* 0x0009e2000c10112c */
[----:B-1----:R-:W-:Y:S01]  /*d400*/  PRMT R29, R8, 0x7770, RZ ;  /* 0x00007770081d7816 */ /* 0x002fe200000000ff */
[----:B------:R-:W-:Y:S01]  /*d410*/  IMAD.X R19, R31, 0x1, R0, P5 ;  /* 0x000000011f137824 */ /* 0x000fe200028e0600 */
[----:B------:R-:W-:Y:S01]  /*d420*/  ISETP.LT.AND P4, PT, R88, UR8, !P2 ;  /* 0x0000000858007c0c */ /* 0x000fe2000d781270 */
[C---:B0-----:R-:W-:Y:S01]  /*d430*/  VIADD R23, R24.reuse, UR6 ;  /* 0x0000000618177c36 */ /* 0x041fe20008000000 */
[----:B------:R-:W-:Y:S02]  /*d440*/  ISETP.LT.AND P5, PT, R89, UR8, !P1 ;  /* 0x0000000859007c0c */ /* 0x000fe4000cfa1270 */
[----:B------:R0:W-:Y:S01]  /*d450*/  @P6 STG.E.U8 desc[UR44][R18.64], R29 ;  /* 0x0000001d12006986 */ /* 0x0001e2000c10112c */
[----:B--2---:R-:W-:-:S02]  /*d460*/  IADD3 R12, P2, R24, R2, RZ ;  /* 0x00000002180c7210 */ /* 0x004fc40007f5e0ff */
[----:B------:R-:W-:Y:S02]  /*d470*/  SHF.R.S32.HI R33, RZ, 0x1f, R23 ;  /* 0x0000001fff217819 */ /* 0x000fe40000011417 */
[----:B------:R-:W-:Y:S01]  /*d480*/  IADD3 R20, P6, R23, R3, RZ ;  /* 0x0000000317147210 */ /* 0x000fe20007fde0ff */
[----:B------:R-:W-:Y:S01]  /*d490*/  VIADD R22, R97, 0xc ;  /* 0x0000000c61167836 */ /* 0x000fe20000000000 */
[C---:B------:R-:W-:Y:S01]  /*d4a0*/  PRMT R27, R8.reuse, 0x7771, RZ ;  /* 0x00007771081b7816 */ /* 0x040fe200000000ff */
[----:B------:R-:W-:Y:S01]  /*d4b0*/  IMAD.X R13, R31, 0x1, R16, P2 ;  /* 0x000000011f0d7824 */ /* 0x000fe200010e0610 */
[----:B----4-:R-:W-:Y:S01]  /*d4c0*/  PRMT R25, R8, 0x7772, RZ ;  /* 0x0000777208197816 */ /* 0x010fe200000000ff */
[----:B------:R-:W-:Y:S01]  /*d4d0*/  IMAD.X R21, R33, 0x1, R0, P6 ;  /* 0x0000000121157824 */ /* 0x000fe200030e0600 */
[----:B------:R-:W-:Y:S01]  /*d4e0*/  ISETP.GE.AND P2, PT, R22, UR9, PT ;  /* 0x0000000916007c0c */ /* 0x000fe2000bf46270 */
[----:B------:R-:W-:Y:S01]  /*d4f0*/  VIADD R22, R23, UR6 ;  /* 0x0000000617167c36 */ /* 0x000fe20008000000 */
[----:B------:R1:W-:Y:S04]  /*d500*/  @P4 STG.E.U8 desc[UR44][R12.64], R27 ;  /* 0x0000001b0c004986 */ /* 0x0003e8000c10112c */
[----:B------:R2:W-:Y:S01]  /*d510*/  @P5 STG.E.U8 desc[UR44][R20.64], R25 ;  /* 0x0000001914005986 */ /* 0x0005e2000c10112c */
[----:B------:R-:W-:Y:S01]  /*d520*/  ISETP.LT.AND P5, PT, R88, UR8, !P1 ;  /* 0x0000000858007c0c */ /* 0x000fe2000cfa1270 */
[----:B0-----:R-:W-:Y:S01]  /*d530*/  VIADD R19, R97, 0xd ;  /* 0x0000000d61137836 */ /* 0x001fe20000000000 */
[----:B------:R-:W-:-:S02]  /*d540*/  IADD3 R14, P1, R23, R2, RZ ;  /* 0x00000002170e7210 */ /* 0x000fc40007f3e0ff */
[----:B------:R-:W-:Y:S02]  /*d550*/  ISETP.LT.AND P6, PT, R89, UR8, !P0 ;  /* 0x0000000859007c0c */ /* 0x000fe4000c7c1270 */
[----:B------:R-:W-:Y:S02]  /*d560*/  SHF.R.S32.HI R23, RZ, 0x1f, R22 ;  /* 0x0000001fff177819 */ /* 0x000fe40000011416 */
[----:B------:R-:W-:Y:S01]  /*d570*/  IADD3 R18, P4, R22, R3, RZ ;  /* 0x0000000316127210 */ /* 0x000fe20007f9e0ff */
[----:B------:R-:W-:Y:S01]  /*d580*/  IMAD.X R15, R33, 0x1, R16, P1 ;  /* 0x00000001210f7824 */ /* 0x000fe200008e0610 */
[----:B------:R-:W-:Y:S02]  /*d590*/  ISETP.GE.AND P1, PT, R19, UR9, PT ;  /* 0x0000000913007c0c */ /* 0x000fe4000bf26270 */
[----:B-1----:R-:W-:Y:S01]  /*d5a0*/  PRMT R27, R8, 0x7773, RZ ;  /* 0x00007773081b7816 */ /* 0x002fe200000000ff */
[----:B------:R-:W-:Y:S01]  /*d5b0*/  IMAD.X R19, R23, 0x1, R0, P4 ;  /* 0x0000000117137824 */ /* 0x000fe200020e0600 */
[----:B------:R-:W-:-:S02]  /*d5c0*/  ISETP.LT.AND P4, PT, R88, UR8, !P0 ;  /* 0x0000000858007c0c */ /* 0x000fc4000c781270 */
[----:B--2---:R-:W-:Y:S02]  /*d5d0*/  PRMT R25, R9, 0x7770, RZ ;  /* 0x0000777009197816 */ /* 0x004fe400000000ff */
[C---:B------:R-:W-:Y:S01]  /*d5e0*/  IADD3 R12, P0, R22.reuse, R2, RZ ;  /* 0x00000002160c7210 */ /* 0x040fe20007f1e0ff */
[----:B------:R-:W-:Y:S01]  /*d5f0*/  VIADD R22, R22, UR6 ;  /* 0x0000000616167c36 */ /* 0x000fe20008000000 */
[----:B------:R0:W-:Y:S01]  /*d600*/  @P5 STG.E.U8 desc[UR44][R14.64], R27 ;  /* 0x0000001b0e005986 */ /* 0x0001e2000c10112c */
[----:B------:R-:W-:Y:S02]  /*d610*/  ISETP.LT.AND P5, PT, R89, UR8, !P3 ;  /* 0x0000000859007c0c */ /* 0x000fe4000dfa1270 */
[----:B------:R-:W-:Y:S01]  /*d620*/  IMAD.X R13, R23, 0x1, R16, P0 ;  /* 0x00000001170d7824 */ /* 0x000fe200000e0610 */
[----:B------:R1:W-:Y:S01]  /*d630*/  @P6 STG.E.U8 desc[UR44][R18.64], R25 ;  /* 0x0000001912006986 */ /* 0x0003e2000c10112c */
[----:B------:R-:W-:Y:S02]  /*d640*/  SHF.R.S32.HI R29, RZ, 0x1f, R22 ;  /* 0x0000001fff1d7819 */ /* 0x000fe40000011416 */
[----:B------:R-:W-:-:S02]  /*d650*/  IADD3 R20, P6, R22, R3, RZ ;  /* 0x0000000316147210 */ /* 0x000fc40007fde0ff */
[----:B------:R-:W-:Y:S01]  /*d660*/  PRMT R23, R9, 0x7771, RZ ;  /* 0x0000777109177816 */ /* 0x000fe200000000ff */
[----:B------:R-:W-:Y:S02]  /*d670*/  VIADD R8, R97, 0xe ;  /* 0x0000000e61087836 */ /* 0x000fe40000000000 */
[----:B------:R-:W-:Y:S01]  /*d680*/  IMAD.X R21, R29, 0x1, R0, P6 ;  /* 0x000000011d157824 */ /* 0x000fe200030e0600 */
[----:B0-----:R-:W-:Y:S01]  /*d690*/  PRMT R27, R9, 0x7772, RZ ;  /* 0x00007772091b7816 */ /* 0x001fe200000000ff */
[----:B------:R0:W-:Y:S01]  /*d6a0*/  @P4 STG.E.U8 desc[UR44][R12.64], R23 ;  /* 0x000000170c004986 */ /* 0x0001e2000c10112c */
[----:B------:R-:W-:Y:S01]  /*d6b0*/  ISETP.LT.AND P4, PT, R88, UR8, !P3 ;  /* 0x0000000858007c0c */ /* 0x000fe2000df81270 */
[----:B-1----:R-:W-:Y:S01]  /*d6c0*/  VIADD R19, R22, UR6 ;  /* 0x0000000616137c36 */ /* 0x002fe20008000000 */
[----:B------:R-:W-:Y:S01]  /*d6d0*/  ISETP.LT.AND P6, PT, R89, UR8, !P2 ;  /* 0x0000000859007c0c */ /* 0x000fe2000d7c1270 */
[----:B------:R1:W-:Y:S01]  /*d6e0*/  @P5 STG.E.U8 desc[UR44][R20.64], R27 ;  /* 0x0000001b14005986 */ /* 0x0003e2000c10112c */
[----:B------:R-:W-:-:S02]  /*d6f0*/  ISETP.GE.AND P0, PT, R8, UR9, PT ;  /* 0x0000000908007c0c */ /* 0x000fc4000bf06270 */
[-C--:B------:R-:W-:Y:S02]  /*d700*/  IADD3 R14, P3, R22, R2.reuse, RZ ;  /* 0x00000002160e7210 */ /* 0x080fe40007f7e0ff */
[----:B------:R-:W-:Y:S02]  /*d710*/  SHF.R.S32.HI R31, RZ, 0x1f, R19 ;  /* 0x0000001fff1f7819 */ /* 0x000fe40000011413 */
[----:B------:R-:W-:Y:S01]  /*d720*/  IADD3 R8, P5, R19, R3, RZ ;  /* 0x0000000313087210 */ /* 0x000fe20007fbe0ff */
[----:B------:R-:W-:Y:S01]  /*d730*/  IMAD.X R15, R29, 0x1, R16, P3 ;  /* 0x000000011d0f7824 */ /* 0x000fe200018e0610 */
[----:B------:R-:W-:Y:S01]  /*d740*/  PRMT R25, R9, 0x7773, RZ ;  /* 0x0000777309197816 */ /* 0x000fe200000000ff */
[----:B------:R-:W-:Y:S01]  /*d750*/  VIADD R18, R97, 0xf ;  /* 0x0000000f61127836 */ /* 0x000fe20000000000 */
[----:B0-----:R-:W-:Y:S01]  /*d760*/  PRMT R23, R10, 0x7770, RZ ;  /* 0x000077700a177816 */ /* 0x001fe200000000ff */
[----:B------:R-:W-:Y:S01]  /*d770*/  IMAD.X R9, R31, 0x1, R0, P5 ;  /* 0x000000011f097824 */ /* 0x000fe200028e0600 */
[----:B------:R-:W-:Y:S01]  /*d780*/  ISETP.LT.AND P5, PT, R88, UR8, !P2 ;  /* 0x0000000858007c0c */ /* 0x000fe2000d7a1270 */
[C---:B-1----:R-:W-:Y:S01]  /*d790*/  VIADD R20, R19.reuse, UR6 ;  /* 0x0000000613147c36 */ /* 0x042fe20008000000 */
[----:B------:R0:W-:Y:S01]  /*d7a0*/  @P4 STG.E.U8 desc[UR44][R14.64], R25 ;  /* 0x000000190e004986 */ /* 0x0001e2000c10112c */
[----:B------:R-:W-:Y:S01]  /*d7b0*/  IADD3 R12, P2, R19, R2, RZ ;  /* 0x00000002130c7210 */ /* 0x000fe20007f5e0ff */
[----:B------:R-:W-:Y:S01]  /*d7c0*/  VIADD R19, R97, 0x10 ;  /* 0x0000001061137836 */ /* 0x000fe20000000000 */
[----:B------:R-:W-:Y:S01]  /*d7d0*/  ISETP.GE.AND P3, PT, R18, UR9, PT ;  /* 0x0000000912007c0c */ /* 0x000fe2000bf66270 */
[----:B------:R1:W-:Y:S01]  /*d7e0*/  @P6 STG.E.U8 desc[UR44][R8.64], R23 ;  /* 0x0000001708006986 */ /* 0x0003e2000c10112c */
[----:B------:R-:W-:-:S02]  /*d7f0*/  ISETP.LT.AND P6, PT, R89, UR8, !P1 ;  /* 0x0000000859007c0c */ /* 0x000fc4000cfc1270 */
[----:B------:R-:W-:Y:S02]  /*d800*/  SHF.R.S32.HI R27, RZ, 0x1f, R20 ;  /* 0x0000001fff1b7819 */ /* 0x000fe40000011414 */
[----:B------:R-:W-:Y:S01]  /*d810*/  IADD3 R18, P4, R20, R3, RZ ;  /* 0x0000000314127210 */ /* 0x000fe20007f9e0ff */
[----:B------:R-:W-:Y:S01]  /*d820*/  IMAD.X R13, R31, 0x1, R16, P2 ;  /* 0x000000011f0d7824 */ /* 0x000fe200010e0610 */
[----:B------:R-:W-:Y:S02]  /*d830*/  ISETP.GE.AND P2, PT, R19, UR9, PT ;  /* 0x0000000913007c0c */ /* 0x000fe4000bf46270 */
[----:B0-----:R-:W-:Y:S01]  /*d840*/  PRMT R25, R10, 0x7771, RZ ;  /* 0x000077710a197816 */ /* 0x001fe200000000ff */
[----:B------:R-:W-:Y:S01]  /*d850*/  IMAD.X R19, R27, 0x1, R0, P4 ;  /* 0x000000011b137824 */ /* 0x000fe200020e0600 */
[----:B------:R-:W-:Y:S02]  /*d860*/  ISETP.LT.AND P4, PT, R88, UR8, !P1 ;  /* 0x0000000858007c0c */ /* 0x000fe4000cf81270 */
[----:B------:R-:W-:-:S02]  /*d870*/  PRMT R21, R10, 0x7772, RZ ;  /* 0x000077720a157816 */ /* 0x000fc400000000ff */
[C---:B-1----:R-:W-:Y:S01]  /*d880*/  IADD3 R8, P1, R20.reuse, R2, RZ ;  /* 0x0000000214087210 */ /* 0x042fe20007f3e0ff */
[----:B------:R-:W-:Y:S01]  /*d890*/  VIADD R20, R20, UR6 ;  /* 0x0000000614147c36 */ /* 0x000fe20008000000 */
[----:B------:R-:W-:Y:S01]  /*d8a0*/  @P5 STG.E.U8 desc[UR44][R12.64], R25 ;  /* 0x000000190c005986 */ /* 0x000fe2000c10112c */
[----:B------:R-:W-:Y:S01]  /*d8b0*/  ISETP.LT.AND P5, PT, R89, UR8, !P0 ;  /* 0x0000000859007c0c */ /* 0x000fe2000c7a1270 */
[----:B------:R-:W-:Y:S02]  /*d8c0*/  VIADD R15, R97, 0x11 ;  /* 0x00000011610f7836 */ /* 0x000fe40000000000 */
[----:B------:R0:W-:Y:S01]  /*d8d0*/  @P6 STG.E.U8 desc[UR44][R18.64], R21 ;  /* 0x0000001512006986 */ /* 0x0001e2000c10112c */
[----:B------:R-:W-:Y:S02]  /*d8e0*/  SHF.R.S32.HI R29, RZ, 0x1f, R20 ;  /* 0x0000001fff1d7819 */ /* 0x000fe40000011414 */
[----:B------:R-:W-:Y:S01]  /*d8f0*/  IADD3 R14, P6, R20, R3, RZ ;  /* 0x00000003140e7210 */ /* 0x000fe20007fde0ff */
[----:B------:R-:W-:Y:S01]  /*d900*/  IMAD.X R9, R27, 0x1, R16, P1 ;  /* 0x000000011b097824 */ /* 0x000fe200008e0610 */
[----:B------:R-:W-:-:S02]  /*d910*/  PRMT R23, R10, 0x7773, RZ ;  /* 0x000077730a177816 */ /* 0x000fc400000000ff */
[----:B------:R-:W-:Y:S01]  /*d920*/  ISETP.GE.AND P1, PT, R15, UR9, PT ;  /* 0x000000090f007c0c */ /* 0x000fe2000bf26270 */
[----:B------:R-:W-:Y:S01]  /*d930*/  IMAD.X R15, R29, 0x1, R0, P6 ;  /* 0x000000011d0f7824 */ /* 0x000fe200030e0600 */
[----:B------:R-:W-:Y:S02]  /*d940*/  PRMT R27, R11, 0x7770, RZ ;  /* 0x000077700b1b7816 */ /* 0x000fe400000000ff */
[----:B------:R-:W-:Y:S01]  /*d950*/  ISETP.LT.AND P0, PT, R88, UR8, !P0 ;  /* 0x0000000858007c0c */ /* 0x000fe2000c701270 */
[C---:B0-----:R-:W-:Y:S01]  /*d960*/  VIADD R21, R20.reuse, UR6 ;  /* 0x0000000614157c36 */ /* 0x041fe20008000000 */
[----:B------:R-:W-:Y:S01]  /*d970*/  ISETP.LT.AND P6, PT, R89, UR8, !P3 ;  /* 0x0000000859007c0c */ /* 0x000fe2000dfc1270 */
[----:B------:R0:W-:Y:S01]  /*d980*/  @P4 STG.E.U8 desc[UR44][R8.64], R23 ;  /* 0x0000001708004986 */ /* 0x0001e2000c10112c */
[----:B------:R-:W-:Y:S02]  /*d990*/  IADD3 R12, P4, R20, R2, RZ ;  /* 0x00000002140c7210 */ /* 0x000fe40007f9e0ff */
[----:B------:R-:W-:Y:S01]  /*d9a0*/  SHF.R.S32.HI R31, RZ, 0x1f, R21 ;  /* 0x0000001fff1f7819 */ /* 0x000fe20000011415 */
[----:B------:R1:W-:Y:S01]  /*d9b0*/  @P5 STG.E.U8 desc[UR44][R14.64], R27 ;  /* 0x0000001b0e005986 */ /* 0x0003e2000c10112c */
[----:B------:R-:W-:Y:S01]  /*d9c0*/  IADD3 R18, P5, R21, R3, RZ ;  /* 0x0000000315127210 */ /* 0x000fe20007fbe0ff */
[----:B------:R-:W-:Y:S01]  /*d9d0*/  VIADD R10, R97, 0x12 ;  /* 0x00000012610a7836 */ /* 0x000fe20000000000 */
[----:B------:R-:W-:Y:S01]  /*d9e0*/  PRMT R25, R11, 0x7771, RZ ;  /* 0x000077710b197816 */ /* 0x000fe200000000ff */
[----:B------:R-:W-:-:S02]  /*d9f0*/  IMAD.X R13, R29, 0x1, R16, P4 ;  /* 0x000000011d0d7824 */ /* 0x000fc400020e0610 */
[----:B------:R-:W-:Y:S01]  /*da00*/  IMAD.X R19, R31, 0x1, R0, P5 ;  /* 0x000000011f137824 */ /* 0x000fe200028e0600 */
[----:B0-----:R-:W-:Y:S01]  /*da10*/  PRMT R23, R11, 0x7772, RZ ;  /* 0x000077720b177816 */ /* 0x001fe200000000ff */
[----:B-1----:R-:W-:Y:S01]  /*da20*/  VIADD R15, R21, UR6 ;  /* 0x00000006150f7c36 */ /* 0x002fe20008000000 */
[----:B------:R-:W-:Y:S02]  /*da30*/  ISETP.GE.AND P4, PT, R10, UR9, PT ;  /* 0x000000090a007c0c */ /* 0x000fe4000bf86270 */
[----:B------:R-:W-:Y:S01]  /*da40*/  ISETP.LT.AND P5, PT, R88, UR8, !P3 ;  /* 0x0000000858007c0c */ /* 0x000fe2000dfa1270 */
[----:B------:R0:W-:Y:S01]  /*da50*/  @P0 STG.E.U8 desc[UR44][R12.64], R25 ;  /* 0x000000190c000986 */ /* 0x0001e2000c10112c */
[----:B------:R-:W-:Y:S02]  /*da60*/  SHF.R.S32.HI R27, RZ, 0x1f, R15 ;  /* 0x0000001fff1b7819 */ /* 0x000fe4000001140f */
[----:B------:R-:W-:Y:S01]  /*da70*/  IADD3 R10, P3, R15, R3, RZ ;  /* 0x000000030f0a7210 */ /* 0x000fe20007f7e0ff */
[----:B------:R3:W-:Y:S01]  /*da80*/  @P6 STG.E.U8 desc[UR44][R18.64], R23 ;  /* 0x0000001712006986 */ /* 0x0007e2000c10112c */
[----:B------:R-:W-:-:S02]  /*da90*/  ISETP.LT.AND P6, PT, R89, UR8, !P2 ;  /* 0x0000000859007c0c */ /* 0x000fc4000d7c1270 */
[-C--:B------:R-:W-:Y:S01]  /*daa0*/  IADD3 R8, P0, R21, R2.reuse, RZ ;  /* 0x0000000215087210 */ /* 0x080fe20007f1e0ff */
[----:B------:R-:W-:Y:S01]  /*dab0*/  VIADD R14, R97, 0x13 ;  /* 0x00000013610e7836 */ /* 0x000fe20000000000 */
[----:B------:R-:W-:Y:S01]  /*dac0*/  PRMT R21, R11, 0x7773, RZ ;  /* 0x000077730b157816 */ /* 0x000fe200000000ff */
[----:B------:R-:W-:Y:S01]  /*dad0*/  IMAD.X R11, R27, 0x1, R0, P3 ;  /* 0x000000011b0b7824 */ /* 0x000fe200018e0600 */
[----:B------:R-:W-:Y:S01]  /*dae0*/  ISETP.LT.AND P3, PT, R88, UR8, !P2 ;  /* 0x0000000858007c0c */ /* 0x000fe2000d761270 */
[--C-:B------:R-:W-:Y:S01]  /*daf0*/  IMAD.X R9, R31, 0x1, R16.reuse, P0 ;  /* 0x000000011f097824 */ /* 0x100fe200000e0610 */
[----:B0-----:R-:W-:Y:S02]  /*db00*/  IADD3 R12, P2, R15, R2, RZ ;  /* 0x000000020f0c7210 */ /* 0x001fe40007f5e0ff */
[----:B------:R-:W-:Y:S01]  /*db10*/  ISETP.GE.AND P0, PT, R14, UR9, PT ;  /* 0x000000090e007c0c */ /* 0x000fe2000bf06270 */
[----:B------:R-:W-:Y:S01]  /*db20*/  VIADD R14, R97, 0x14 ;  /* 0x00000014610e7836 */ /* 0x000fe20000000000 */
[C---:B---3--:R-:W-:Y:S01]  /*db30*/  PRMT R19, R4.reuse, 0x7770, RZ ;  /* 0x0000777004137816 */ /* 0x048fe200000000ff */
[----:B------:R-:W-:Y:S01]  /*db40*/  VIADD R18, R15, UR6 ;  /* 0x000000060f127c36 */ /* 0x000fe20008000000 */
[----:B------:R0:W-:Y:S01]  /*db50*/  @P5 STG.E.U8 desc[UR44][R8.64], R21 ;  /* 0x0000001508005986 */ /* 0x0001e2000c10112c */
[----:B------:R-:W-:Y:S01]  /*db60*/  ISETP.LT.AND P5, PT, R89, UR8, !P1 ;  /* 0x0000000859007c0c */ /* 0x000fe2000cfa1270 */
[----:B------:R-:W-:Y:S01]  /*db70*/  IMAD.X R13, R27, 0x1, R16, P2 ;  /* 0x000000011b0d7824 */ /* 0x000fe200010e0610 */
[----:B------:R-:W-:Y:S01]  /*db80*/  PRMT R23, R4, 0x7771, RZ ;  /* 0x0000777104177816 */ /* 0x000fe200000000ff */
[----:B------:R1:W-:Y:S01]  /*db90*/  @P6 STG.E.U8 desc[UR44][R10.64], R19 ;  /* 0x000000130a006986 */ /* 0x0003e2000c10112c */
[----:B------:R-:W-:-:S02]  /*dba0*/  ISETP.GE.AND P2, PT, R14, UR9, PT ;  /* 0x000000090e007c0c */ /* 0x000fc4000bf46270 */
[----:B------:R-:W-:Y:S02]  /*dbb0*/  SHF.R.S32.HI R27, RZ, 0x1f, R18 ;  /* 0x0000001fff1b7819 */ /* 0x000fe40000011412 */
[-C--:B------:R-:W-:Y:S01]  /*dbc0*/  IADD3 R14, P6, R18, R3.reuse, RZ ;  /* 0x00000003120e7210 */ /* 0x080fe20007fde0ff */
[----:B------:R2:W-:Y:S01]  /*dbd0*/  @P3 STG.E.U8 desc[UR44][R12.64], R23 ;  /* 0x000000170c003986 */ /* 0x0005e2000c10112c */
[----:B------:R-:W-:Y:S01]  /*dbe0*/  ISETP.LT.AND P3, PT, R88, UR4, !P1 ;  /* 0x0000000458007c0c */ /* 0x000fe2000cf61270 */
[----:B------:R-:W-:Y:S01]  /*dbf0*/  ULDC UR4, c[0x0][0x228] ;  /* 0x00008a0000047ab9 */ /* 0x000fe20000000800 */
[----:B------:R-:W-:Y:S01]  /*dc00*/  PRMT R25, R4, 0x7772, RZ ;  /* 0x0000777204197816 */ /* 0x000fe200000000ff */
[----:B------:R-:W-:Y:S01]  /*dc10*/  IMAD.X R15, R27, 0x1, R0, P6 ;  /* 0x000000011b0f7824 */ /* 0x000fe200030e0600 */
[C---:B0-----:R-:W-:Y:S01]  /*dc20*/  IADD3 R8, P1, R18.reuse, R2, RZ ;  /* 0x0000000212087210 */ /* 0x041fe20007f3e0ff */
[----:B-1----:R-:W-:Y:S01]  /*dc30*/  VIADD R19, R18, UR6 ;  /* 0x0000000612137c36 */ /* 0x002fe20008000000 */
[----:B------:R-:W-:Y:S01]  /*dc40*/  ISETP.LT.AND P6, PT, R89, UR5, !P4 ;  /* 0x0000000559007c0c */ /* 0x000fe2000e7c1270 */
[----:B------:R-:W-:Y:S01]  /*dc50*/  ULDC UR5, c[0x0][0x228] ;  /* 0x00008a0000057ab9 */ /* 0x000fe20000000800 */
[----:B------:R0:W-:Y:S01]  /*dc60*/  @P5 STG.E.U8 desc[UR44][R14.64], R25 ;  /* 0x000000190e005986 */ /* 0x0001e2000c10112c */
[----:B------:R-:W-:Y:S01]  /*dc70*/  IMAD.X R9, R27, 0x1, R16, P1 ;  /* 0x000000011b097824 */ /* 0x000fe200008e0610 */
[----:B------:R-:W-:Y:S01]  /*dc80*/  SHF.R.S32.HI R29, RZ, 0x1f, R19 ;  /* 0x0000001fff1d7819 */ /* 0x000fe20000011413 */
[----:B--2---:R-:W-:Y:S01]  /*dc90*/  VIADD R12, R97, 0x15 ;  /* 0x00000015610c7836 */ /* 0x004fe20000000000 */
[----:B------:R-:W-:-:S02]  /*dca0*/  IADD3 R10, P5, R19, R3, RZ ;  /* 0x00000003130a7210 */ /* 0x000fc40007fbe0ff */
[----:B------:R-:W-:Y:S02]  /*dcb0*/  PRMT R23, R4, 0x7773, RZ ;  /* 0x0000777304177816 */ /* 0x000fe400000000ff */
[----:B------:R-:W-:Y:S01]  /*dcc0*/  ISETP.LT.AND P4, PT, R88, UR4, !P4 ;  /* 0x0000000458007c0c */ /* 0x000fe2000e781270 */
[----:B------:R-:W-:Y:S01]  /*dcd0*/  IMAD.X R11, R29, 0x1, R0, P5 ;  /* 0x000000011d0b7824 */ /* 0x000fe200028e0600 */
[----:B------:R-:W-:Y:S01]  /*dce0*/  PRMT R21, R5, 0x7770, RZ ;  /* 0x0000777005157816 */ /* 0x000fe200000000ff */
[----:B------:R-:W-:Y:S01]  /*dcf0*/  @P3 STG.E.U8 desc[UR44][R8.64], R23 ;  /* 0x0000001708003986 */ /* 0x000fe2000c10112c */
[----:B------:R-:W-:Y:S01]  /*dd00*/  ISETP.GE.AND P1, PT, R12, UR9, PT ;  /* 0x000000090c007c0c */ /* 0x000fe2000bf26270 */
[C---:B0-----:R-:W-:Y:S01]  /*dd10*/  VIADD R14, R19.reuse, UR6 ;  /* 0x00000006130e7c36 */ /* 0x041fe20008000000 */
[----:B------:R-:W-:Y:S01]  /*dd20*/  IADD3 R12, P3, R19, R2, RZ ;  /* 0x00000002130c7210 */ /* 0x000fe20007f7e0ff */
[----:B------:R0:W-:Y:S01]  /*dd30*/  @P6 STG.E.U8 desc[UR44][R10.64], R21 ;  /* 0x000000150a006986 */ /* 0x0001e2000c10112c */
[----:B------:R-:W-:Y:S01]  /*dd40*/  ISETP.LT.AND P5, PT, R89, UR5, !P0 ;  /* 0x0000000559007c0c */ /* 0x000fe2000c7a1270 */
[----:B------:R-:W-:Y:S01]  /*dd50*/  ULDC UR4, c[0x0][0x228] ;  /* 0x00008a0000047ab9 */ /* 0x000fe20000000800 */
[----:B------:R-:W-:Y:S01]  /*dd60*/  SHF.R.S32.HI R15, RZ, 0x1f, R14 ;  /* 0x0000001fff0f7819 */ /* 0x000fe2000001140e */
[----:B------:R-:W-:Y:S01]  /*dd70*/  IMAD.X R13, R29, 0x1, R16, P3 ;  /* 0x000000011d0d7824 */ /* 0x000fe200018e0610 */
[----:B------:R-:W-:Y:S01]  /*dd80*/  PRMT R19, R5, 0x7772, RZ ;  /* 0x0000777205137816 */ /* 0x000fe200000000ff */
[----:B------:R-:W-:Y:S01]  /*dd90*/  VIADD R4, R97, 0x16 ;  /* 0x0000001661047836 */ /* 0x000fe20000000000 */
[----:B------:R-:W-:Y:S01]  /*dda0*/  ULDC UR5, c[0x0][0x228] ;  /* 0x00008a0000057ab9 */ /* 0x000fe20000000800 */
[----:B0-----:R-:W-:-:S02]  /*ddb0*/  PRMT R21, R5, 0x7771, RZ ;  /* 0x0000777105157816 */ /* 0x001fc400000000ff */
[----:B------:R-:W-:-:S03]  /*ddc0*/  IADD3 R8, P6, R14, R3, RZ ;  /* 0x000000030e087210 */ /* 0x000fc60007fde0ff */
[----:B------:R0:W-:Y:S01]  /*ddd0*/  @P4 STG.E.U8 desc[UR44][R12.64], R21 ;  /* 0x000000150c004986 */ /* 0x0001e2000c10112c */
[----:B------:R-:W-:Y:S01]  /*dde0*/  ISETP.LT.AND P4, PT, R88, UR4, !P0 ;  /* 0x0000000458007c0c */ /* 0x000fe2000c781270 */
[----:B------:R-:W-:Y:S01]  /*ddf0*/  IMAD.X R9, R15, 0x1, R0, P6 ;  /* 0x000000010f097824 */ /* 0x000fe200030e0600 */
[----:B------:R-:W-:Y:S01]  /*de00*/  IADD3 R10, P0, R14, R2, RZ ;  /* 0x000000020e0a7210 */ /* 0x000fe20007f1e0ff */
[----:B------:R-:W-:Y:S01]  /*de10*/  ULDC UR4, c[0x0][0x228] ;  /* 0x00008a0000047ab9 */ /* 0x000fe20000000800 */
[----:B------:R-:W-:-:S03]  /*de20*/  ISETP.GE.AND P3, PT, R4, UR9, PT ;  /* 0x0000000904007c0c */ /* 0x000fc6000bf66270 */
[----:B------:R-:W-:Y:S01]  /*de30*/  IMAD.X R11, R15, 0x1, R16, P0 ;  /* 0x000000010f0b7824 */ /* 0x000fe200000e0610 */
[----:B------:R-:W-:Y:S01]  /*de40*/  PRMT R15, R5, 0x7773, RZ ;  /* 0x00007773050f7816 */ /* 0x000fe200000000ff */
[----:B------:R1:W-:Y:S01]  /*de50*/  @P5 STG.E.U8 desc[UR44][R8.64], R19 ;  /* 0x0000001308005986 */ /* 0x0003e2000c10112c */
[----:B------:R-:W-:Y:S01]  /*de60*/  VIADD R4, R97, 0x17 ;  /* 0x0000001761047836 */ /* 0x000fe20000000000 */
[----:B------:R-:W-:Y:S01]  /*de70*/  ISETP.LT.AND P5, PT, R89, UR4, !P2 ;  /* 0x0000000459007c0c */ /* 0x000fe2000d7a1270 */
[----:B------:R-:W-:Y:S01]  /*de80*/  VIADD R14, R14, UR6 ;  /* 0x000000060e0e7c36 */ /* 0x000fe20008000000 */
[----:B------:R-:W-:Y:S01]  /*de90*/  ULDC UR4, c[0x0][0x228] ;  /* 0x00008a0000047ab9 */ /* 0x000fe20000000800 */
[----:B------:R2:W-:Y:S01]  /*dea0*/  @P4 STG.E.U8 desc[UR44][R10.64], R15 ;  /* 0x0000000f0a004986 */ /* 0x0005e2000c10112c */
[----:B------:R-:W-:Y:S01]  /*deb0*/  ISETP.LT.AND P4, PT, R88, UR4, !P2 ;  /* 0x0000000458007c0c */ /* 0x000fe2000d781270 */
[----:B------:R-:W-:Y:S01]  /*dec0*/  ULDC UR4, c[0x0][0x228] ;  /* 0x00008a0000047ab9 */ /* 0x000fe20000000800 */
[----:B------:R-:W-:-:S02]  /*ded0*/  ISETP.GE.AND P0, PT, R4, UR9, PT ;  /* 0x0000000904007c0c */ /* 0x000fc4000bf06270 */
[----:B0-----:R-:W-:Y:S02]  /*dee0*/  SHF.R.S32.HI R13, RZ, 0x1f, R14 ;  /* 0x0000001fff0d7819 */ /* 0x001fe4000001140e */
[CC--:B------:R-:W-:Y:S02]  /*def0*/  IADD3 R4, P6, R14.reuse, R3.reuse, RZ ;  /* 0x000000030e047210 */ /* 0x0c0fe40007fde0ff */
[CC--:B------:R-:W-:Y:S01]  /*df00*/  IADD3 R12, P2, R14.reuse, R2.reuse, RZ ;  /* 0x000000020e0c7210 */ /* 0x0c0fe20007f5e0ff */
[----:B-1----:R-:W-:Y:S01]  /*df10*/  VIADD R9, R14, UR6 ;  /* 0x000000060e097c36 */ /* 0x002fe20008000000 */
[C---:B------:R-:W-:Y:S01]  /*df20*/  PRMT R19, R6.reuse, 0x7770, RZ ;  /* 0x0000777006137816 */ /* 0x040fe200000000ff */
[C---:B------:R-:W-:Y:S01]  /*df30*/  IMAD.X R5, R13.reuse, 0x1, R0, P6 ;  /* 0x000000010d057824 */ /* 0x040fe200030e0600 */
[----:B------:R-:W-:Y:S01]  /*df40*/  PRMT R23, R6, 0x7771, RZ ;  /* 0x0000777106177816 */ /* 0x000fe200000000ff */
[----:B------:R-:W-:Y:S01]  /*df50*/  IMAD.X R13, R13, 0x1, R16, P2 ;  /* 0x000000010d0d7824 */ /* 0x000fe200010e0610 */
[----:B------:R-:W-:Y:S01]  /*df60*/  ISETP.LT.AND P6, PT, R89, UR5, !P1 ;  /* 0x0000000559007c0c */ /* 0x000fe2000cfc1270 */
[----:B------:R-:W-:Y:S01]  /*df70*/  VIADD R8, R97, 0x18 ;  /* 0x0000001861087836 */ /* 0x000fe20000000000 */
[----:B------:R0:W-:Y:S01]  /*df80*/  @P5 STG.E.U8 desc[UR44][R4.64], R19 ;  /* 0x0000001304005986 */ /* 0x0001e2000c10112c */
[----:B------:R-:W-:Y:S01]  /*df90*/  SHF.R.S32.HI R25, RZ, 0x1f, R9 ;  /* 0x0000001fff197819 */ /* 0x000fe20000011409 */
[----:B------:R-:W-:Y:S01]  /*dfa0*/  ULDC UR5, c[0x0][0x228] ;  /* 0x00008a0000057ab9 */ /* 0x000fe20000000800 */
[----:B------:R-:W-:Y:S01]  /*dfb0*/  IADD3 R14, P5, R9, R3, RZ ;  /* 0x00000003090e7210 */ /* 0x000fe20007fbe0ff */
[----:B------:R1:W-:Y:S01]  /*dfc0*/  @P4 STG.E.U8 desc[UR44][R12.64], R23 ;  /* 0x000000170c004986 */ /* 0x0003e2000c10112c */
[----:B------:R-:W-:Y:S01]  /*dfd0*/  ISETP.LT.AND P4, PT, R88, UR4, !P1 ;  /* 0x0000000458007c0c */ /* 0x000fe2000cf81270 */
[----:B------:R-:W-:Y:S01]  /*dfe0*/  ULDC UR4, c[0x0][0x228] ;  /* 0x00008a0000047ab9 */ /* 0x000fe20000000800 */
[----:B------:R-:W-:Y:S01]  /*dff0*/  ISETP.GE.AND P2, PT, R8, UR9, PT ;  /* 0x0000000908007c0c */ /* 0x000fe2000bf46270 */
[----:B--2---:R-:W-:Y:S01]  /*e000*/  IMAD.X R15, R25, 0x1, R0, P5 ;  /* 0x00000001190f7824 */ /* 0x004fe200028e0600 */
[----:B------:R-:W-:Y:S01]  /*e010*/  PRMT R21, R6, 0x7772, RZ ;  /* 0x0000777206157816 */ /* 0x000fe200000000ff */
[C---:B0-----:R-:W-:Y:S01]  /*e020*/  VIADD R19, R9.reuse, UR6 ;  /* 0x0000000609137c36 */ /* 0x041fe20008000000 */
[----:B------:R-:W-:-:S02]  /*e030*/  IADD3 R4, P1, R9, R2, RZ ;  /* 0x0000000209047210 */ /* 0x000fc40007f3e0ff */
[----:B------:R-:W0:Y:S01]  /*e040*/  LDS.128 R8, [R17] ;  /* 0x0000000011087984 */ /* 0x000e220000000c00 */
[----:B------:R-:W-:Y:S01]  /*e050*/  ISETP.LT.AND P5, PT, R89, UR5, !P3 ;  /* 0x0000000559007c0c */ /* 0x000fe2000dfa1270 */
[----:B------:R-:W-:Y:S01]  /*e060*/  ULDC UR5, c[0x0][0x228] ;  /* 0x00008a0000057ab9 */ /* 0x000fe20000000800 */
[----:B------:R-:W-:Y:S01]  /*e070*/  SHF.R.S32.HI R27, RZ, 0x1f, R19 ;  /* 0x0000001fff1b7819 */ /* 0x000fe20000011413 */
[----:B------:R2:W-:Y:S01]  /*e080*/  @P6 STG.E.U8 desc[UR44][R14.64], R21 ;  /* 0x000000150e006986 */ /* 0x0005e2000c10112c */
[----:B-1----:R-:W-:Y:S01]  /*e090*/  IADD3 R12, P6, R19, R3, RZ ;  /* 0x00000003130c7210 */ /* 0x002fe20007fde0ff */
[----:B------:R-:W-:Y:S01]  /*e0a0*/  IMAD.X R5, R25, 0x1, R16, P1 ;  /* 0x0000000119057824 */ /* 0x000fe200008e0610 */
[----:B------:R-:W-:-:S03]  /*e0b0*/  PRMT R25, R6, 0x7773, RZ ;  /* 0x0000777306197816 */ /* 0x000fc600000000ff */
[----:B------:R-:W-:Y:S01]  /*e0c0*/  IMAD.X R13, R27, 0x1, R0, P6 ;  /* 0x000000011b0d7824 */ /* 0x000fe200030e0600 */
[----:B------:R-:W-:Y:S01]  /*e0d0*/  ISETP.LT.AND P3, PT, R88, UR4, !P3 ;  /* 0x0000000458007c0c */ /* 0x000fe2000df61270 */
[----:B------:R1:W-:Y:S01]  /*e0e0*/  @P4 STG.E.U8 desc[UR44][R4.64], R25 ;  /* 0x0000001904004986 */ /* 0x0003e2000c10112c */
[----:B------:R-:W-:Y:S01]  /*e0f0*/  ULDC UR4, c[0x0][0x228] ;  /* 0x00008a0000047ab9 */ /* 0x000fe20000000800 */
[----:B--2---:R-:W-:Y:S02]  /*e100*/  PRMT R21, R7, 0x7770, RZ ;  /* 0x0000777007157816 */ /* 0x004fe400000000ff */
[C---:B------:R-:W-:Y:S01]  /*e110*/  IADD3 R14, P4, R19.reuse, R2, RZ ;  /* 0x00000002130e7210 */ /* 0x040fe20007f9e0ff */
[----:B------:R-:W-:Y:S02]  /*e120*/  VIADD R19, R19, UR6 ;  /* 0x0000000613137c36 */ /* 0x000fe40008000000 */
[----:B------:R2:W-:Y:S01]  /*e130*/  @P5 STG.E.U8 desc[UR44][R12.64], R21 ;  /* 0x000000150c005986 */ /* 0x0005e2000c10112c */
[----:B------:R-:W-:Y:S01]  /*e140*/  ISETP.LT.AND P5, PT, R89, UR4, !P0 ;  /* 0x0000000459007c0c */ /* 0x000fe2000c7a1270 */
[----:B------:R-:W-:Y:S01]  /*e150*/  IMAD.X R15, R27, 0x1, R16, P4 ;  /* 0x000000011b0f7824 */ /* 0x000fe200020e0610 */
[----:B-1----:R-:W-:Y:S01]  /*e160*/  SHF.R.S32.HI R25, RZ, 0x1f, R19 ;  /* 0x0000001fff197819 */ /* 0x002fe20000011413 */
[----:B------:R-:W-:Y:S01]  /*e170*/  ULDC UR4, c[0x0][0x228] ;  /* 0x00008a0000047ab9 */ /* 0x000fe20000000800 */
[----:B------:R-:W-:-:S02]  /*e180*/  IADD3 R4, P6, R19, R3, RZ ;  /* 0x0000000313047210 */ /* 0x000fc40007fde0ff */
[----:B------:R-:W-:Y:S01]  /*e190*/  PRMT R23, R7, 0x7771, RZ ;  /* 0x0000777107177816 */ /* 0x000fe200000000ff */
[----:B------:R-:W-:Y:S02]  /*e1a0*/  VIADD R6, R97, 0x1a ;  /* 0x0000001a61067836 */ /* 0x000fe40000000000 */
[----:B------:R-:W-:Y:S01]  /*e1b0*/  IMAD.X R5, R25, 0x1, R0, P6 ;  /* 0x0000000119057824 */ /* 0x000fe200030e0600 */
[----:B--2---:R-:W-:Y:S01]  /*e1c0*/  PRMT R21, R7, 0x7772, RZ ;  /* 0x0000777207157816 */ /* 0x004fe200000000ff */
[----:B------:R-:W-:Y:S01]  /*e1d0*/  VIADD R17, R19, UR6 ;  /* 0x0000000613117c36 */ /* 0x000fe20008000000 */
[----:B------:R-:W-:Y:S01]  /*e1e0*/  ISETP.LT.AND P0, PT, R88, UR4, !P0 ;  /* 0x0000000458007c0c */ /* 0x000fe2000c701270 */
[----:B------:R0:W-:Y:S01]  /*e1f0*/  @P3 STG.E.U8 desc[UR44][R14.64], R23 ;  /* 0x000000170e003986 */ /* 0x0001e2000c10112c */
[----:B------:R-:W-:Y:S01]  /*e200*/  ISETP.LT.AND P3, PT, R89, UR5, !P2 ;  /* 0x0000000559007c0c */ /* 0x000fe2000d761270 */
[----:B------:R-:W-:Y:S01]  /*e210*/  VIADD R18, R97, 0x19 ;  /* 0x0000001961127836 */ /* 0x000fe20000000000 */
[----:B------:R-:W-:Y:S01]  /*e220*/  ISETP.GE.AND P4, PT, R6, UR9, PT ;  /* 0x0000000906007c0c */ /* 0x000fe2000bf86270 */
[----:B------:R1:W-:Y:S01]  /*e230*/  @P5 STG.E.U8 desc[UR44][R4.64], R21 ;  /* 0x0000001504005986 */ /* 0x0003e2000c10112c */
[----:B------:R-:W-:Y:S01]  /*e240*/  IADD3 R12, P5, R19, R2, RZ ;  /* 0x00000002130c7210 */ /* 0x000fe20007fbe0ff */
[----:B------:R-:W-:Y:S01]  /*e250*/  ULDC UR4, c[0x0][0x228] ;  /* 0x00008a0000047ab9 */ /* 0x000fe20000000800 */
[----:B------:R-:W-:Y:S01]  /*e260*/  SHF.R.S32.HI R27, RZ, 0x1f, R17 ;  /* 0x0000001fff1b7819 */ /* 0x000fe20000011411 */
[----:B------:R-:W-:Y:S01]  /*e270*/  ULDC UR5, c[0x0][0x228] ;  /* 0x00008a0000057ab9 */ /* 0x000fe20000000800 */
[----:B------:R-:W-:Y:S01]  /*e280*/  IADD3 R6, P6, R17, R3, RZ ;  /* 0x0000000311067210 */ /* 0x000fe20007fde0ff */
[----:B------:R-:W-:Y:S01]  /*e290*/  IMAD.X R13, R25, 0x1, R16, P5 ;  /* 0x00000001190d7824 */ /* 0x000fe200028e0610 */
[----:B------:R-:W-:-:S02]  /*e2a0*/  PRMT R19, R7, 0x7773, RZ ;  /* 0x0000777307137816 */ /* 0x000fc400000000ff */
[----:B------:R-:W-:Y:S01]  /*e2b0*/  ISETP.GE.AND P1, PT, R18, UR9, PT ;  /* 0x0000000912007c0c */ /* 0x000fe2000bf26270 */
[----:B------:R-:W-:Y:S01]  /*e2c0*/  IMAD.X R7, R27, 0x1, R0, P6 ;  /* 0x000000011b077824 */ /* 0x000fe200030e0600 */
[----:B0-----:R-:W-:Y:S01]  /*e2d0*/  PRMT R23, R8, 0x7770, RZ ;  /* 0x0000777008177816 */ /* 0x001fe200000000ff */
[----:B------:R-:W-:Y:S01]  /*e2e0*/  VIADD R15, R17, UR6 ;  /* 0x00000006110f7c36 */ /* 0x000fe20008000000 */
[----:B------:R0:W-:Y:S01]  /*e2f0*/  @P0 STG.E.U8 desc[UR44][R12.64], R19 ;  /* 0x000000130c000986 */ /* 0x0001e2000c10112c */
[----:B------:R-:W-:Y:S01]  /*e300*/  ISETP.LT.AND P2, PT, R88, UR4, !P2 ;  /* 0x0000000458007c0c */ /* 0x000fe2000d741270 */
[----:B------:R-:W-:Y:S01]  /*e310*/  VIADD R14, R97, 0x1b ;  /* 0x0000001b610e7836 */ /* 0x000fe20000000000 */
[----:B------:R-:W-:Y:S01]  /*e320*/  ISETP.LT.AND P0, PT, R89, UR5, !P1 ;  /* 0x0000000559007c0c */ /* 0x000fe2000cf01270 */
[----:B------:R2:W-:Y:S01]  /*e330*/  @P3 STG.E.U8 desc[UR44][R6.64], R23 ;  /* 0x0000001706003986 */ /* 0x0005e2000c10112c */
[----:B-1----:R-:W-:Y:S01]  /*e340*/  IADD3 R4, P3, R17, R2, RZ ;  /* 0x0000000211047210 */ /* 0x002fe20007f7e0ff */
[----:B------:R-:W-:Y:S01]  /*e350*/  ULDC UR4, c[0x0][0x228] ;  /* 0x00008a0000047ab9 */ /* 0x000fe20000000800 */
[----:B------:R-:W-:Y:S01]  /*e360*/  SHF.R.S32.HI R17, RZ, 0x1f, R15 ;  /* 0x0000001fff117819 */ /* 0x000fe2000001140f */
[----:B------:R-:W-:Y:S01]  /*e370*/  ULDC UR5, c[0x0][0x228] ;  /* 0x00008a0000057ab9 */ /* 0x000fe20000000800 */
[----:B0-----:R-:W-:Y:S01]  /*e380*/  IADD3 R12, P6, R15, R3, RZ ;  /* 0x000000030f0c7210 */ /* 0x001fe20007fde0ff */
[----:B------:R-:W-:Y:S01]  /*e390*/  IMAD.X R5, R27, 0x1, R16, P3 ;  /* 0x000000011b057824 */ /* 0x000fe200018e0610 */
[----:B------:R-:W-:-:S02]  /*e3a0*/  PRMT R21, R8, 0x7771, RZ ;  /* 0x0000777108157816 */ /* 0x000fc400000000ff */
[----:B------:R-:W-:Y:S01]  /*e3b0*/  PRMT R19, R8, 0x7772, RZ ;  /* 0x0000777208137816 */ /* 0x000fe200000000ff */
[----:B------:R-:W-:Y:S01]  /*e3c0*/  IMAD.X R13, R17, 0x1, R0, P6 ;  /* 0x00000001110d7824 */ /* 0x000fe200030e0600 */
[----:B------:R-:W-:Y:S01]  /*e3d0*/  ISETP.GE.AND P5, PT, R14, UR9, PT ;  /* 0x000000090e007c0c */ /* 0x000fe2000bfa6270 */
[----:B------:R0:W-:Y:S01]  /*e3e0*/  @P2 STG.E.U8 desc[UR44][R4.64], R21 ;  /* 0x0000001504002986 */ /* 0x0001e2000c10112c */
[----:B------:R-:W-:Y:S01]  /*e3f0*/  VIADD R14, R97, 0x1c ;  /* 0x0000001c610e7836 */ /* 0x000fe20000000000 */
[----:B------:R-:W-:Y:S01]  /*e400*/  ISETP.LT.AND P1, PT, R88, UR4, !P1 ;  /* 0x0000000458007c0c */ /* 0x000fe2000cf21270 */
[----:B------:R-:W-:Y:S01]  /*e410*/  ULDC UR4, c[0x0][0x228] ;  /* 0x00008a0000047ab9 */ /* 0x000fe20000000800 */
[----:B------:R1:W-:Y:S01]  /*e420*/  @P0 STG.E.U8 desc[UR44][R12.64], R19 ;  /* 0x000000130c000986 */ /* 0x0003e2000c10112c */
[C---:B--2---:R-:W-:Y:S01]  /*e430*/  IADD3 R6, P0, R15.reuse, R2, RZ ;  /* 0x000000020f067210 */ /* 0x044fe20007f1e0ff */
[----:B------:R-:W-:Y:S01]  /*e440*/  VIADD R15, R15, UR6 ;  /* 0x000000060f0f7c36 */ /* 0x000fe20008000000 */
[----:B------:R-:W-:Y:S01]  /*e450*/  ISETP.LT.AND P2, PT, R89, UR4, !P4 ;  /* 0x0000000459007c0c */ /* 0x000fe2000e741270 */
[----:B------:R-:W-:Y:S01]  /*e460*/  ULDC UR4, c[0x0][0x228] ;  /* 0x00008a0000047ab9 */ /* 0x000fe20000000800 */
[----:B------:R-:W-:Y:S01]  /*e470*/  ISETP.GE.AND P3, PT, R14, UR9, PT ;  /* 0x000000090e007c0c */ /* 0x000fe2000bf66270 */
[----:B------:R-:W-:Y:S01]  /*e480*/  VIADD R14, R97, 0x1d ;  /* 0x0000001d610e7836 */ /* 0x000fe20000000000 */
[----:B------:R-:W-:-:S02]  /*e490*/  SHF.R.S32.HI R23, RZ, 0x1f, R15 ;  /* 0x0000001fff177819 */ /* 0x000fc4000001140f */
[----:B0-----:R-:W-:Y:S01]  /*e4a0*/  IADD3 R4, P6, R15, R3, RZ ;  /* 0x000000030f047210 */ /* 0x001fe20007fde0ff */
[----:B------:R-:W-:Y:S01]  /*e4b0*/  IMAD.X R7, R17, 0x1, R16, P0 ;  /* 0x0000000111077824 */ /* 0x000fe200000e0610 */
[----:B------:R-:W-:Y:S02]  /*e4c0*/  PRMT R17, R8, 0x7773, RZ ;  /* 0x0000777308117816 */ /* 0x000fe400000000ff */
[----:B------:R-:W-:Y:S01]  /*e4d0*/  ISETP.GE.AND P0, PT, R14, UR9, PT ;  /* 0x000000090e007c0c */ /* 0x000fe2000bf06270 */
[----:B------:R-:W-:Y:S01]  /*e4e0*/  IMAD.X R5, R23, 0x1, R0, P6 ;  /* 0x0000000117057824 */ /* 0x000fe200030e0600 */
[----:B------:R-:W-:Y:S01]  /*e4f0*/  PRMT R21, R9, 0x7770, RZ ;  /* 0x0000777009157816 */ /* 0x000fe200000000ff */
[----:B------:R-:W-:Y:S01]  /*e500*/  VIADD R14, R15, UR6 ;  /* 0x000000060f0e7c36 */ /* 0x000fe20008000000 */
[----:B------:R-:W-:Y:S01]  /*e510*/  ISETP.LT.AND P4, PT, R88, UR4, !P4 ;  /* 0x0000000458007c0c */ /* 0x000fe2000e781270 */
[----:B------:R0:W-:Y:S01]  /*e520*/  @P1 STG.E.U8 desc[UR44][R6.64], R17 ;  /* 0x0000001106001986 */ /* 0x0001e2000c10112c */
[----:B------:R-:W-:Y:S01]  /*e530*/  ISETP.LT.AND P6, PT, R89, UR5, !P5 ;  /* 0x0000000559007c0c */ /* 0x000fe2000efc1270 */
[----:B------:R-:W-:Y:S01]  /*e540*/  ULDC UR4, c[0x0][0x228] ;  /* 0x00008a0000047ab9 */ /* 0x000fe20000000800 */
[----:B-1----:R-:W-:Y:S01]  /*e550*/  IADD3 R12, P1, R15, R2, RZ ;  /* 0x000000020f0c7210 */ /* 0x002fe20007f3e0ff */
[----:B------:R-:W-:Y:S01]  /*e560*/  @P2 STG.E.U8 desc[UR44][R4.64], R21 ;  /* 0x0000001504002986 */ /* 0x000fe2000c10112c */
[----:B------:R-:W-:-:S02]  /*e570*/  SHF.R.S32.HI R25, RZ, 0x1f, R14 ;  /* 0x0000001fff197819 */ /* 0x000fc4000001140e */
[----:B------:R-:W-:Y:S01]  /*e580*/  PRMT R19, R9, 0x7771, RZ ;  /* 0x0000777109137816 */ /* 0x000fe200000000ff */
[----:B------:R-:W-:Y:S01]  /*e590*/  IMAD.X R13, R23, 0x1, R16, P1 ;  /* 0x00000001170d7824 */ /* 0x000fe200008e0610 */
[----:B------:R-:W-:Y:S01]  /*e5a0*/  ULDC UR5, c[0x0][0x228] ;  /* 0x00008a0000057ab9 */ /* 0x000fe20000000800 */
[C---:B0-----:R-:W-:Y:S01]  /*e5b0*/  IADD3 R6, P2, R14.reuse, R3, RZ ;  /* 0x000000030e067210 */ /* 0x041fe20007f5e0ff */
[----:B------:R-:W-:Y:S01]  /*e5c0*/  VIADD R15, R14, UR6 ;  /* 0x000000060e0f7c36 */ /* 0x000fe20008000000 */
[----:B------:R-:W-:-:S03]  /*e5d0*/  PRMT R17, R9, 0x7772, RZ ;  /* 0x0000777209117816 */ /* 0x000fc600000000ff */
[----:B------:R-:W-:Y:S01]  /*e5e0*/  IMAD.X R7, R25, 0x1, R0, P2 ;  /* 0x0000000119077824 */ /* 0x000fe200010e0600 */
[----:B------:R0:W-:Y:S01]  /*e5f0*/  @P4 STG.E.U8 desc[UR44][R12.64], R19 ;  /* 0x000000130c004986 */ /* 0x0001e2000c10112c */
[----:B------:R-:W-:-:S03]  /*e600*/  SHF.R.S32.HI R23, RZ, 0x1f, R15 ;  /* 0x0000001fff177819 */ /* 0x000fc6000001140f */
[----:B------:R1:W-:Y:S01]  /*e610*/  @P6 STG.E.U8 desc[UR44][R6.64], R17 ;  /* 0x0000001106006986 */ /* 0x0003e2000c10112c */
[C---:B------:R-:W-:Y:S01]  /*e620*/  ISETP.LT.AND P2, PT, R88.reuse, UR4, !P5 ;  /* 0x0000000458007c0c */ /* 0x040fe2000ef41270 */
[----:B------:R-:W-:Y:S01]  /*e630*/  VIADD R8, R97, 0x1e ;  /* 0x0000001e61087836 */ /* 0x000fe20000000000 */
[----:B------:R-:W-:Y:S01]  /*e640*/  ISETP.LT.AND P5, PT, R89, UR5, !P3 ;  /* 0x0000000559007c0c */ /* 0x000fe2000dfa1270 */
[----:B------:R-:W-:Y:S01]  /*e650*/  ULDC UR4, c[0x0][0x228] ;  /* 0x00008a0000047ab9 */ /* 0x000fe20000000800 */
[----:B------:R-:W-:Y:S01]  /*e660*/  ISETP.LT.AND P3, PT, R88, UR7, !P3 ;  /* 0x0000000758007c0c */ /* 0x000fe2000df61270 */
[----:B------:R-:W-:Y:S01]  /*e670*/  ULDC UR5, c[0x0][0x228] ;  /* 0x00008a0000057ab9 */ /* 0x000fe20000000800 */
[----:B0-----:R-:W-:Y:S01]  /*e680*/  IADD3 R12, P6, R15, R3, RZ ;  /* 0x000000030f0c7210 */ /* 0x001fe20007fde0ff */
[----:B------:R-:W-:Y:S01]  /*e690*/  ULDC UR7, c[0x0][0x228] ;  /* 0x00008a0000077ab9 */ /* 0x000fe20000000800 */
[----:B------:R-:W-:-:S03]  /*e6a0*/  IADD3 R4, P4, R14, R2, RZ ;  /* 0x000000020e047210 */ /* 0x000fc60007f9e0ff */
[----:B------:R-:W-:Y:S01]  /*e6b0*/  IMAD.X R13, R23, 0x1, R0, P6 ;  /* 0x00000001170d7824 */ /* 0x000fe200030e0600 */
[----:B-1----:R-:W-:Y:S01]  /*e6c0*/  IADD3 R6, P6, R15, R2, RZ ;  /* 0x000000020f067210 */ /* 0x002fe20007fde0ff */
[--C-:B------:R-:W-:Y:S01]  /*e6d0*/  IMAD.X R5, R25, 0x1, R16.reuse, P4 ;  /* 0x0000000119057824 */ /* 0x100fe200020e0610 */
[----:B------:R-:W-:Y:S01]  /*e6e0*/  PRMT R21, R9, 0x7773, RZ ;  /* 0x0000777309157816 */ /* 0x000fe200000000ff */
[----:B------:R-:W-:Y:S01]  /*e6f0*/  VIADD R15, R15, UR6 ;  /* 0x000000060f0f7c36 */ /* 0x000fe20008000000 */
[----:B------:R-:W-:Y:S01]  /*e700*/  PRMT R19, R10, 0x7770, RZ ;  /* 0x000077700a137816 */ /* 0x000fe200000000ff */
[----:B------:R-:W-:Y:S01]  /*e710*/  IMAD.X R7, R23, 0x1, R16, P6 ;  /* 0x0000000117077824 */ /* 0x000fe200030e0610 */
[----:B------:R-:W-:Y:S01]  /*e720*/  ISETP.GE.AND P1, PT, R8, UR9, PT ;  /* 0x0000000908007c0c */ /* 0x000fe2000bf26270 */
[----:B------:R-:W-:Y:S01]  /*e730*/  VIADD R8, R97, 0x1f ;  /* 0x0000001f61087836 */ /* 0x000fe20000000000 */
[----:B------:R-:W-:Y:S01]  /*e740*/  PRMT R17, R10, 0x7771, RZ ;  /* 0x000077710a117816 */ /* 0x000fe200000000ff */
[----:B------:R0:W-:Y:S01]  /*e750*/  @P2 STG.E.U8 desc[UR44][R4.64], R21 ;  /* 0x0000001504002986 */ /* 0x0001e2000c10112c */
[----:B------:R-:W-:Y:S01]  /*e760*/  VIADD R14, R15, UR6 ;  /* 0x000000060f0e7c36 */ /* 0x000fe20008000000 */
[----:B------:R-:W-:-:S02]  /*e770*/  SHF.R.S32.HI R23, RZ, 0x1f, R15 ;  /* 0x0000001fff177819 */ /* 0x000fc4000001140f */
[----:B------:R1:W-:Y:S01]  /*e780*/  @P5 STG.E.U8 desc[UR44][R12.64], R19 ;  /* 0x000000130c005986 */ /* 0x0003e2000c10112c */
[----:B------:R-:W-:-:S03]  /*e790*/  ISETP.GE.AND P4, PT, R8, UR9, PT ;  /* 0x0000000908007c0c */ /* 0x000fc6000bf86270 */
[----:B------:R2:W-:Y:S01]  /*e7a0*/  @P3 STG.E.U8 desc[UR44][R6.64], R17 ;  /* 0x0000001106003986 */ /* 0x0005e2000c10112c */
[C---:B------:R-:W-:Y:S02]  /*e7b0*/  IADD3 R8, P2, R15.reuse, R3, RZ ;  /* 0x000000030f087210 */ /* 0x040fe40007f5e0ff */
[----:B0-----:R-:W-:-:S03]  /*e7c0*/  IADD3 R4, P3, R15, R2, RZ ;  /* 0x000000020f047210 */ /* 0x001fc60007f7e0ff */
[C---:B------:R-:W-:Y:S01]  /*e7d0*/  IMAD.X R9, R23.reuse, 0x1, R0, P2 ;  /* 0x0000000117097824 */ /* 0x040fe200010e0600 */
[----:B-1----:R-:W-:Y:S01]  /*e7e0*/  SHF.R.S32.HI R13, RZ, 0x1f, R14 ;  /* 0x0000001fff0d7819 */ /* 0x002fe2000001140e */
[----:B------:R-:W-:Y:S02]  /*e7f0*/  IMAD.X R5, R23, 0x1, R16, P3 ;  /* 0x0000000117057824 */ /* 0x000fe400018e0610 */
[C---:B--2---:R-:W-:Y:S01]  /*e800*/  VIADD R17, R14.reuse, UR6 ;  /* 0x000000060e117c36 */ /* 0x044fe20008000000 */
[CC--:B------:R-:W-:Y:S02]  /*e810*/  IADD3 R6, P5, R14.reuse, R3.reuse, RZ ;  /* 0x000000030e067210 */ /* 0x0c0fe40007fbe0ff */
[-C--:B------:R-:W-:Y:S02]  /*e820*/  IADD3 R12, P3, R14, R2.reuse, RZ ;  /* 0x000000020e0c7210 */ /* 0x080fe40007f7e0ff */
[----:B------:R-:W-:Y:S02]  /*e830*/  SHF.R.S32.HI R19, RZ, 0x1f, R17 ;  /* 0x0000001fff137819 */ /* 0x000fe40000011411 */
[----:B------:R-:W-:Y:S01]  /*e840*/  IADD3 R14, P2, R17, R3, RZ ;  /* 0x00000003110e7210 */ /* 0x000fe20007f5e0ff */
[--C-:B------:R-:W-:Y:S01]  /*e850*/  IMAD.X R7, R13, 0x1, R0.reuse, P5 ;  /* 0x000000010d077824 */ /* 0x100fe200028e0600 */
[C---:B------:R-:W-:Y:S01]  /*e860*/  ISETP.LT.AND P6, PT, R89.reuse, UR4, !P0 ;  /* 0x0000000459007c0c */ /* 0x040fe2000c7c1270 */
[----:B------:R-:W-:Y:S01]  /*e870*/  ULDC UR4, c[0x0][0x228] ;  /* 0x00008a0000047ab9 */ /* 0x000fe20000000800 */
[----:B------:R-:W-:Y:S01]  /*e880*/  ISETP.LT.AND P5, PT, R89, UR5, !P1 ;  /* 0x0000000559007c0c */ /* 0x000fe2000cfa1270 */
[----:B------:R-:W-:Y:S01]  /*e890*/  ULDC UR5, c[0x0][0x228] ;  /* 0x00008a0000057ab9 */ /* 0x000fe20000000800 */
[C---:B------:R-:W-:Y:S01]  /*e8a0*/  ISETP.LT.AND P0, PT, R88.reuse, UR4, !P0 ;  /* 0x0000000458007c0c */ /* 0x040fe2000c701270 */
[----:B------:R-:W-:Y:S01]  /*e8b0*/  IMAD.X R15, R19, 0x1, R0, P2 ;  /* 0x00000001130f7824 */ /* 0x000fe200010e0600 */
[----:B------:R-:W-:Y:S01]  /*e8c0*/  IADD3 R2, P2, R17, R2, RZ ;  /* 0x0000000211027210 */ /* 0x000fe20007f5e0ff */
[----:B------:R-:W-:Y:S01]  /*e8d0*/  IMAD.X R13, R13, 0x1, R16, P3 ;  /* 0x000000010d0d7824 */ /* 0x000fe200018e0610 */
[----:B------:R-:W-:Y:S01]  /*e8e0*/  ULDC UR4, c[0x0][0x228] ;  /* 0x00008a0000047ab9 */ /* 0x000fe20000000800 */
[----:B------:R-:W-:-:S02]  /*e8f0*/  ISETP.LT.AND P1, PT, R88, UR5, !P1 ;  /* 0x0000000558007c0c */ /* 0x000fc4000cf21270 */
[----:B------:R-:W-:Y:S02]  /*e900*/  ISETP.LT.AND P3, PT, R89, UR7, !P4 ;  /* 0x0000000759007c0c */ /* 0x000fe4000e761270 */
[----:B------:R-:W-:Y:S01]  /*e910*/  ISETP.LT.AND P4, PT, R88, UR4, !P4 ;  /* 0x0000000458007c0c */ /* 0x000fe2000e781270 */
[----:B------:R-:W-:Y:S01]  /*e920*/  IMAD.X R3, R19, 0x1, R16, P2 ;  /* 0x0000000113037824 */ /* 0x000fe200010e0610 */
[C---:B------:R-:W-:Y:S02]  /*e930*/  PRMT R25, R10.reuse, 0x7772, RZ ;  /* 0x000077720a197816 */ /* 0x040fe400000000ff */
[----:B------:R-:W-:Y:S02]  /*e940*/  PRMT R23, R10, 0x7773, RZ ;  /* 0x000077730a177816 */ /* 0x000fe400000000ff */
[C---:B------:R-:W-:Y:S02]  /*e950*/  PRMT R17, R11.reuse, 0x7773, RZ ;  /* 0x000077730b117816 */ /* 0x040fe400000000ff */
[----:B------:R-:W-:-:S02]  /*e960*/  PRMT R19, R11, 0x7772, RZ ;  /* 0x000077720b137816 */ /* 0x000fc400000000ff */
[C---:B------:R-:W-:Y:S02]  /*e970*/  PRMT R21, R11.reuse, 0x7771, RZ ;  /* 0x000077710b157816 */ /* 0x040fe400000000ff */
[----:B------:R-:W-:Y:S01]  /*e980*/  PRMT R11, R11, 0x7770, RZ ;  /* 0x000077700b0b7816 */ /* 0x000fe200000000ff */
[----:B------:R0:W-:Y:S04]  /*e990*/  @P6 STG.E.U8 desc[UR44][R8.64], R25 ;  /* 0x0000001908006986 */ /* 0x0001e8000c10112c */
[----:B------:R0:W-:Y:S04]  /*e9a0*/  @P0 STG.E.U8 desc[UR44][R4.64], R23 ;  /* 0x0000001704000986 */ /* 0x0001e8000c10112c */
[----:B------:R0:W-:Y:S04]  /*e9b0*/  @P5 STG.E.U8 desc[UR44][R6.64], R11 ;  /* 0x0000000b06005986 */ /* 0x0001e8000c10112c */
[----:B------:R0:W-:Y:S04]  /*e9c0*/  @P1 STG.E.U8 desc[UR44][R12.64], R21 ;  /* 0x000000150c001986 */ /* 0x0001e8000c10112c */
[----:B------:R0:W-:Y:S01]  /*e9d0*/  @P3 STG.E.U8 desc[UR44][R14.64], R19 ;  /* 0x000000130e003986 */ /* 0x0001e2000c10112c */
[----:B------:R-:W-:Y:S05]  /*e9e0*/  @!P4 EXIT ;  /* 0x000000000000c94d */ /* 0x000fea0003800000 */
[----:B------:R-:W-:Y:S01]  /*e9f0*/  STG.E.U8 desc[UR44][R2.64], R17 ;  /* 0x0000001102007986 */ /* 0x000fe2000c10112c */
[----:B------:R-:W-:Y:S05]  /*ea00*/  EXIT ;  /* 0x000000000000794d */ /* 0x000fea0003800000 */
.L_x_3:
[----:B------:R-:W-:-:S00]  /*ea10*/  BRA `(.L_x_3) ;  /* 0xfffffffc00fc7947 */ /* 0x000fc0000383ffff */
[----:B------:R-:W-:-:S00]  /*ea20*/  NOP ;  /* 0x0000000000007918 */ /* 0x000fc00000000000 */
        /* <DEDUP_REMOVED lines=13> */
.L_x_4:


//--------------------- .nv.shared.matmul_kernel  --------------------------
	.section	.nv.shared.matmul_kernel,"aw",@nobits
	.sectionflags	@""
	.align	16
	.zero		1024


//--------------------- .nv.shared.reserved.0     --------------------------
	.section	.nv.shared.reserved.0,"aw",@nobits
	.weak		__nv_reservedSMEM_offset_0_alias
	.size		__nv_reservedSMEM_offset_0_alias, 0, 0
	.other		__nv_reservedSMEM_offset_0_alias,@"STO_CUDA_RESERVED_SHARED STV_DEFAULT"
__nv_reservedSMEM_offset_0_alias:
	.zero		0


//--------------------- .nv.constant0.matmul_kernel --------------------------
	.section	.nv.constant0.matmul_kernel,"a",@progbits
	.sectionflags	@""
	.align	4
.nv.constant0.matmul_kernel:
	.zero		608


//--------------------- SYMBOLS --------------------------

	.type		.nv.reservedSmem.offset0,@object
	.size		.nv.reservedSmem.offset0,0x4
